	.target	sm_103a

	.elftype	@"ET_EXEC"


//--------------------- .note.nv.tkinfo           --------------------------
	.section	.note.nv.tkinfo,"",@"SHT_NOTE"
	.sectionflags	@"SHF_NOTE_NV_TKINFO"
	.tkinfo
        /*0018*/ 	.word	0x00000002
        /*0030*/ 	.string	""
        /*0030*/ 	.string	"ptxas"
        /*0030*/ 	.string	"Cuda compilation tools, release 13.0, V13.0.88"
        /*0030*/ 	.string	"Build cuda_13.0.r13.0/compiler.36424714_0"
        /*0030*/ 	.string	"-arch sm_103a -m 64 "



//--------------------- .note.nv.cuinfo           --------------------------
	.section	.note.nv.cuinfo,"",@"SHT_NOTE"
	.sectionflags	@"SHF_NOTE_NV_CUINFO"
        /*0018*/ 	.short	0x0002
        /*001a*/ 	.short	0x0067
        /*001c*/ 	.short	0x0082
	.zero		2


//--------------------- .nv.info                  --------------------------
	.section	.nv.info,"",@"SHT_CUDA_INFO"
	.align	4


	//----- nvinfo : EIATTR_REGCOUNT
	.align		4
        /*0000*/ 	.byte	0x04, 0x2f
        /*0002*/ 	.short	(.L_12 - .L_11)
	.align		4
.L_11:
        /*0004*/ 	.word	index@(_ZN7cutlass13device_kernelIN5flash11enable_sm90INS1_16FlashAttnFwdSm90INS1_25CollectiveMainloopFwdSm90ILi2EN4cute5tupleIJNS5_1CILi1EEES8_S8_EEENS6_IJNS7_ILi128EEENS7_ILi160EEENS7_ILi192EEEEEELi128ENS_12float_e4m3_tEfNS_4arch4Sm90ELb1ELb0ELb0ELb1ELb1ELb1ELb0ELb1ELb1ELb1ELb1ELb0EEENS1_21CollectiveEpilogueFwdINS6_IJSA_SA_SB_EEES9_NS_10bfloat16_tESG_Li256ELb1ELb1ELb1ELb1EEENS1_36VarlenDynamicPersistentTileSchedulerILi128ELi160ELi256ELi128ELb1ELb1ELb1ELb1ELb1ELb1EEEEEEEEEvNT_6ParamsE)
        /*0008*/ 	.word	0x00000004


	//----- nvinfo : EIATTR_FRAME_SIZE
	.align		4
.L_12:
        /*000c*/ 	.byte	0x04, 0x11
        /*000e*/ 	.short	(.L_14 - .L_13)
	.align		4
.L_13:
        /*0010*/ 	.word	index@(_ZN7cutlass13device_kernelIN5flash11enable_sm90INS1_16FlashAttnFwdSm90INS1_25CollectiveMainloopFwdSm90ILi2EN4cute5tupleIJNS5_1CILi1EEES8_S8_EEENS6_IJNS7_ILi128EEENS7_ILi160EEENS7_ILi192EEEEEELi128ENS_12float_e4m3_tEfNS_4arch4Sm90ELb1ELb0ELb0ELb1ELb1ELb1ELb0ELb1ELb1ELb1ELb1ELb0EEENS1_21CollectiveEpilogueFwdINS6_IJSA_SA_SB_EEES9_NS_10bfloat16_tESG_Li256ELb1ELb1ELb1ELb1EEENS1_36VarlenDynamicPersistentTileSchedulerILi128ELi160ELi256ELi128ELb1ELb1ELb1ELb1ELb1ELb1EEEEEEEEEvNT_6ParamsE)
        /*0014*/ 	.word	0x00000000


	//----- nvinfo : EIATTR_REGCOUNT
	.align		4
.L_14:
        /*0018*/ 	.byte	0x04, 0x2f
        /*001a*/ 	.short	(.L_16 - .L_15)
	.align		4
.L_15:
        /*001c*/ 	.word	index@(_ZN7cutlass13device_kernelIN5flash11enable_sm90INS1_16FlashAttnFwdSm90INS1_25CollectiveMainloopFwdSm90ILi2EN4cute5tupleIJNS5_1CILi1EEES8_S8_EEENS6_IJNS7_ILi128EEENS7_ILi160EEENS7_ILi192EEEEEELi128ENS_12float_e4m3_tEfNS_4arch4Sm90ELb1ELb0ELb0ELb1ELb1ELb0ELb0ELb1ELb1ELb1ELb1ELb0EEENS1_21CollectiveEpilogueFwdINS6_IJSA_SA_SB_EEES9_NS_10bfloat16_tESG_Li256ELb1ELb1ELb1ELb1EEENS1_36VarlenDynamicPersistentTileSchedulerILi128ELi160ELi256ELi128ELb1ELb1ELb1ELb1ELb1ELb1EEEEEEEEEvNT_6ParamsE)
        /*0020*/ 	.word	0x00000004


	//----- nvinfo : EIATTR_FRAME_SIZE
	.align		4
.L_16:
        /*0024*/ 	.byte	0x04, 0x11
        /*0026*/ 	.short	(.L_18 - .L_17)
	.align		4
.L_17:
        /*0028*/ 	.word	index@(_ZN7cutlass13device_kernelIN5flash11enable_sm90INS1_16FlashAttnFwdSm90INS1_25CollectiveMainloopFwdSm90ILi2EN4cute5tupleIJNS5_1CILi1EEES8_S8_EEENS6_IJNS7_ILi128EEENS7_ILi160EEENS7_ILi192EEEEEELi128ENS_12float_e4m3_tEfNS_4arch4Sm90ELb1ELb0ELb0ELb1ELb1ELb0ELb0ELb1ELb1ELb1ELb1ELb0EEENS1_21CollectiveEpilogueFwdINS6_IJSA_SA_SB_EEES9_NS_10bfloat16_tESG_Li256ELb1ELb1ELb1ELb1EEENS1_36VarlenDynamicPersistentTileSchedulerILi128ELi160ELi256ELi128ELb1ELb1ELb1ELb1ELb1ELb1EEEEEEEEEvNT_6ParamsE)
        /*002c*/ 	.word	0x00000000


	//----- nvinfo : EIATTR_REGCOUNT
	.align		4
.L_18:
        /*0030*/ 	.byte	0x04, 0x2f
        /*0032*/ 	.short	(.L_20 - .L_19)
	.align		4
.L_19:
        /*0034*/ 	.word	index@(_ZN7cutlass13device_kernelIN5flash11enable_sm90INS1_16FlashAttnFwdSm90INS1_25CollectiveMainloopFwdSm90ILi2EN4cute5tupleIJNS5_1CILi1EEES8_S8_EEENS6_IJNS7_ILi128EEENS7_ILi160EEENS7_ILi192EEEEEELi128ENS_12float_e4m3_tEfNS_4arch4Sm90ELb1ELb0ELb0ELb0ELb1ELb0ELb0ELb1ELb1ELb1ELb1ELb0EEENS1_21CollectiveEpilogueFwdINS6_IJSA_SA_SB_EEES9_NS_10bfloat16_tESG_Li256ELb0ELb1ELb1ELb1EEENS1_19SingleTileSchedulerILb0ELb1ELb1ELi128EEEEEEEEEvNT_6ParamsE)
        /*0038*/ 	.word	0x00000004


	//----- nvinfo : EIATTR_FRAME_SIZE
	.align		4
.L_20:
        /*003c*/ 	.byte	0x04, 0x11
        /*003e*/ 	.short	(.L_22 - .L_21)
	.align		4
.L_21:
        /*0040*/ 	.word	index@(_ZN7cutlass13device_kernelIN5flash11enable_sm90INS1_16FlashAttnFwdSm90INS1_25CollectiveMainloopFwdSm90ILi2EN4cute5tupleIJNS5_1CILi1EEES8_S8_EEENS6_IJNS7_ILi128EEENS7_ILi160EEENS7_ILi192EEEEEELi128ENS_12float_e4m3_tEfNS_4arch4Sm90ELb1ELb0ELb0ELb0ELb1ELb0ELb0ELb1ELb1ELb1ELb1ELb0EEENS1_21CollectiveEpilogueFwdINS6_IJSA_SA_SB_EEES9_NS_10bfloat16_tESG_Li256ELb0ELb1ELb1ELb1EEENS1_19SingleTileSchedulerILb0ELb1ELb1ELi128EEEEEEEEEvNT_6ParamsE)
        /*0044*/ 	.word	0x00000000


	//----- nvinfo : EIATTR_REGCOUNT
	.align		4
.L_22:
        /*0048*/ 	.byte	0x04, 0x2f
        /*004a*/ 	.short	(.L_24 - .L_23)
	.align		4
.L_23:
        /*004c*/ 	.word	index@(_ZN7cutlass13device_kernelIN5flash11enable_sm90INS1_16FlashAttnFwdSm90INS1_25CollectiveMainloopFwdSm90ILi2EN4cute5tupleIJNS5_1CILi1EEES8_S8_EEENS6_IJNS7_ILi128EEESA_NS7_ILi192EEEEEELi128ENS_12float_e4m3_tEfNS_4arch4Sm90ELb0ELb1ELb0ELb1ELb1ELb1ELb0ELb1ELb1ELb1ELb1ELb0EEENS1_21CollectiveEpilogueFwdINS6_IJSA_SA_SA_EEES9_NS_10bfloat16_tESF_Li256ELb1ELb1ELb1ELb1EEENS1_36VarlenDynamicPersistentTileSchedulerILi128ELi128ELi256ELi128ELb1ELb1ELb1ELb1ELb0ELb1EEEEEEEEEvNT_6ParamsE)
        /*0050*/ 	.word	0x00000004


	//----- nvinfo : EIATTR_FRAME_SIZE
	.align		4
.L_24:
        /*0054*/ 	.byte	0x04, 0x11
        /*0056*/ 	.short	(.L_26 - .L_25)
	.align		4
.L_25:
        /*0058*/ 	.word	index@(_ZN7cutlass13device_kernelIN5flash11enable_sm90INS1_16FlashAttnFwdSm90INS1_25CollectiveMainloopFwdSm90ILi2EN4cute5tupleIJNS5_1CILi1EEES8_S8_EEENS6_IJNS7_ILi128EEESA_NS7_ILi192EEEEEELi128ENS_12float_e4m3_tEfNS_4arch4Sm90ELb0ELb1ELb0ELb1ELb1ELb1ELb0ELb1ELb1ELb1ELb1ELb0EEENS1_21CollectiveEpilogueFwdINS6_IJSA_SA_SA_EEES9_NS_10bfloat16_tESF_Li256ELb1ELb1ELb1ELb1EEENS1_36VarlenDynamicPersistentTileSchedulerILi128ELi128ELi256ELi128ELb1ELb1ELb1ELb1ELb0ELb1EEEEEEEEEvNT_6ParamsE)
        /*005c*/ 	.word	0x00000000


	//----- nvinfo : EIATTR_REGCOUNT
	.align		4
.L_26:
        /*0060*/ 	.byte	0x04, 0x2f
        /*0062*/ 	.short	(.L_28 - .L_27)
	.align		4
.L_27:
        /*0064*/ 	.word	index@(_ZN7cutlass13device_kernelIN5flash11enable_sm90INS1_16FlashAttnFwdSm90INS1_25CollectiveMainloopFwdSm90ILi2EN4cute5tupleIJNS5_1CILi1EEES8_S8_EEENS6_IJNS7_ILi128EEESA_NS7_ILi192EEEEEELi128ENS_12float_e4m3_tEfNS_4arch4Sm90ELb0ELb1ELb0ELb1ELb1ELb0ELb0ELb1ELb1ELb1ELb1ELb0EEENS1_21CollectiveEpilogueFwdINS6_IJSA_SA_SA_EEES9_NS_10bfloat16_tESF_Li256ELb1ELb1ELb1ELb1EEENS1_36VarlenDynamicPersistentTileSchedulerILi128ELi128ELi256ELi128ELb1ELb1ELb1ELb1ELb0ELb1EEEEEEEEEvNT_6ParamsE)
        /*0068*/ 	.word	0x00000004


	//----- nvinfo : EIATTR_FRAME_SIZE
	.align		4
.L_28:
        /*006c*/ 	.byte	0x04, 0x11
        /*006e*/ 	.short	(.L_30 - .L_29)
	.align		4
.L_29:
        /*0070*/ 	.word	index@(_ZN7cutlass13device_kernelIN5flash11enable_sm90INS1_16FlashAttnFwdSm90INS1_25CollectiveMainloopFwdSm90ILi2EN4cute5tupleIJNS5_1CILi1EEES8_S8_EEENS6_IJNS7_ILi128EEESA_NS7_ILi192EEEEEELi128ENS_12float_e4m3_tEfNS_4arch4Sm90ELb0ELb1ELb0ELb1ELb1ELb0ELb0ELb1ELb1ELb1ELb1ELb0EEENS1_21CollectiveEpilogueFwdINS6_IJSA_SA_SA_EEES9_NS_10bfloat16_tESF_Li256ELb1ELb1ELb1ELb1EEENS1_36VarlenDynamicPersistentTileSchedulerILi128ELi128ELi256ELi128ELb1ELb1ELb1ELb1ELb0ELb1EEEEEEEEEvNT_6ParamsE)
        /*0074*/ 	.word	0x00000000


	//----- nvinfo : EIATTR_REGCOUNT
	.align		4
.L_30:
        /*0078*/ 	.byte	0x04, 0x2f
        /*007a*/ 	.short	(.L_32 - .L_31)
	.align		4
.L_31:
        /*007c*/ 	.word	index@(_ZN7cutlass13device_kernelIN5flash11enable_sm90INS1_16FlashAttnFwdSm90INS1_25CollectiveMainloopFwdSm90ILi2EN4cute5tupleIJNS5_1CILi1EEES8_S8_EEENS6_IJNS7_ILi128EEESA_NS7_ILi192EEEEEELi128ENS_12float_e4m3_tEfNS_4arch4Sm90ELb0ELb1ELb0ELb0ELb1ELb0ELb0ELb1ELb1ELb1ELb1ELb0EEENS1_21CollectiveEpilogueFwdINS6_IJSA_SA_SA_EEES9_NS_10bfloat16_tESF_Li256ELb0ELb1ELb1ELb1EEENS1_19SingleTileSchedulerILb0ELb1ELb1ELi128EEEEEEEEEvNT_6ParamsE)
        /*0080*/ 	.word	0x00000004


	//----- nvinfo : EIATTR_FRAME_SIZE
	.align		4
.L_32:
        /*0084*/ 	.byte	0x04, 0x11
        /*0086*/ 	.short	(.L_34 - .L_33)
	.align		4
.L_33:
        /*0088*/ 	.word	index@(_ZN7cutlass13device_kernelIN5flash11enable_sm90INS1_16FlashAttnFwdSm90INS1_25CollectiveMainloopFwdSm90ILi2EN4cute5tupleIJNS5_1CILi1EEES8_S8_EEENS6_IJNS7_ILi128EEESA_NS7_ILi192EEEEEELi128ENS_12float_e4m3_tEfNS_4arch4Sm90ELb0ELb1ELb0ELb0ELb1ELb0ELb0ELb1ELb1ELb1ELb1ELb0EEENS1_21CollectiveEpilogueFwdINS6_IJSA_SA_SA_EEES9_NS_10bfloat16_tESF_Li256ELb0ELb1ELb1ELb1EEENS1_19SingleTileSchedulerILb0ELb1ELb1ELi128EEEEEEEEEvNT_6ParamsE)
        /*008c*/ 	.word	0x00000000


	//----- nvinfo : EIATTR_REGCOUNT
	.align		4
.L_34:
        /*0090*/ 	.byte	0x04, 0x2f
        /*0092*/ 	.short	(.L_36 - .L_35)
	.align		4
.L_35:
        /*0094*/ 	.word	index@(_ZN7cutlass13device_kernelIN5flash11enable_sm90INS1_16FlashAttnFwdSm90INS1_25CollectiveMainloopFwdSm90ILi2EN4cute5tupleIJNS5_1CILi1EEES8_S8_EEENS6_IJNS7_ILi128EEENS7_ILi160EEENS7_ILi192EEEEEELi128ENS_12float_e4m3_tEfNS_4arch4Sm90ELb0ELb0ELb0ELb1ELb1ELb1ELb0ELb1ELb1ELb1ELb1ELb0EEENS1_21CollectiveEpilogueFwdINS6_IJSA_SA_SB_EEES9_NS_10bfloat16_tESG_Li256ELb1ELb1ELb1ELb1EEENS1_36VarlenDynamicPersistentTileSchedulerILi128ELi160ELi256ELi128ELb1ELb1ELb1ELb0ELb1ELb1EEEEEEEEEvNT_6ParamsE)
        /*0098*/ 	.word	0x00000004


	//----- nvinfo : EIATTR_FRAME_SIZE
	.align		4
.L_36:
        /*009c*/ 	.byte	0x04, 0x11
        /*009e*/ 	.short	(.L_38 - .L_37)
	.align		4
.L_37:
        /*00a0*/ 	.word	index@(_ZN7cutlass13device_kernelIN5flash11enable_sm90INS1_16FlashAttnFwdSm90INS1_25CollectiveMainloopFwdSm90ILi2EN4cute5tupleIJNS5_1CILi1EEES8_S8_EEENS6_IJNS7_ILi128EEENS7_ILi160EEENS7_ILi192EEEEEELi128ENS_12float_e4m3_tEfNS_4arch4Sm90ELb0ELb0ELb0ELb1ELb1ELb1ELb0ELb1ELb1ELb1ELb1ELb0EEENS1_21CollectiveEpilogueFwdINS6_IJSA_SA_SB_EEES9_NS_10bfloat16_tESG_Li256ELb1ELb1ELb1ELb1EEENS1_36VarlenDynamicPersistentTileSchedulerILi128ELi160ELi256ELi128ELb1ELb1ELb1ELb0ELb1ELb1EEEEEEEEEvNT_6ParamsE)
        /*00a4*/ 	.word	0x00000000


	//----- nvinfo : EIATTR_REGCOUNT
	.align		4
.L_38:
        /*00a8*/ 	.byte	0x04, 0x2f
        /*00aa*/ 	.short	(.L_40 - .L_39)
	.align		4
.L_39:
        /*00ac*/ 	.word	index@(_ZN7cutlass13device_kernelIN5flash11enable_sm90INS1_16FlashAttnFwdSm90INS1_25CollectiveMainloopFwdSm90ILi2EN4cute5tupleIJNS5_1CILi1EEES8_S8_EEENS6_IJNS7_ILi128EEENS7_ILi160EEENS7_ILi192EEEEEELi128ENS_12float_e4m3_tEfNS_4arch4Sm90ELb0ELb0ELb0ELb1ELb1ELb0ELb0ELb1ELb1ELb1ELb1ELb0EEENS1_21CollectiveEpilogueFwdINS6_IJSA_SA_SB_EEES9_NS_10bfloat16_tESG_Li256ELb1ELb1ELb1ELb1EEENS1_36VarlenDynamicPersistentTileSchedulerILi128ELi160ELi256ELi128ELb1ELb1ELb1ELb0ELb1ELb1EEEEEEEEEvNT_6ParamsE)
        /*00b0*/ 	.word	0x00000004


	//----- nvinfo : EIATTR_FRAME_SIZE
	.align		4
.L_40:
        /*00b4*/ 	.byte	0x04, 0x11
        /*00b6*/ 	.short	(.L_42 - .L_41)
	.align		4
.L_41:
        /*00b8*/ 	.word	index@(_ZN7cutlass13device_kernelIN5flash11enable_sm90INS1_16FlashAttnFwdSm90INS1_25CollectiveMainloopFwdSm90ILi2EN4cute5tupleIJNS5_1CILi1EEES8_S8_EEENS6_IJNS7_ILi128EEENS7_ILi160EEENS7_ILi192EEEEEELi128ENS_12float_e4m3_tEfNS_4arch4Sm90ELb0ELb0ELb0ELb1ELb1ELb0ELb0ELb1ELb1ELb1ELb1ELb0EEENS1_21CollectiveEpilogueFwdINS6_IJSA_SA_SB_EEES9_NS_10bfloat16_tESG_Li256ELb1ELb1ELb1ELb1EEENS1_36VarlenDynamicPersistentTileSchedulerILi128ELi160ELi256ELi128ELb1ELb1ELb1ELb0ELb1ELb1EEEEEEEEEvNT_6ParamsE)
        /*00bc*/ 	.word	0x00000000


	//----- nvinfo : EIATTR_REGCOUNT
	.align		4
.L_42:
        /*00c0*/ 	.byte	0x04, 0x2f
        /*00c2*/ 	.short	(.L_44 - .L_43)
	.align		4
.L_43:
        /*00c4*/ 	.word	index@(_ZN7cutlass13device_kernelIN5flash11enable_sm90INS1_16FlashAttnFwdSm90INS1_25CollectiveMainloopFwdSm90ILi2EN4cute5tupleIJNS5_1CILi1EEES8_S8_EEENS6_IJNS7_ILi128EEENS7_ILi160EEENS7_ILi192EEEEEELi128ENS_12float_e4m3_tEfNS_4arch4Sm90ELb0ELb0ELb0ELb0ELb1ELb0ELb0ELb1ELb1ELb1ELb1ELb0EEENS1_21CollectiveEpilogueFwdINS6_IJSA_SA_SB_EEES9_NS_10bfloat16_tESG_Li256ELb0ELb1ELb1ELb1EEENS1_19SingleTileSchedulerILb0ELb1ELb1ELi128EEEEEEEEEvNT_6ParamsE)
        /*00c8*/ 	.word	0x00000004


	//----- nvinfo : EIATTR_FRAME_SIZE
	.align		4
.L_44:
        /*00cc*/ 	.byte	0x04, 0x11
        /*00ce*/ 	.short	(.L_46 - .L_45)
	.align		4
.L_45:
        /*00d0*/ 	.word	index@(_ZN7cutlass13device_kernelIN5flash11enable_sm90INS1_16FlashAttnFwdSm90INS1_25CollectiveMainloopFwdSm90ILi2EN4cute5tupleIJNS5_1CILi1EEES8_S8_EEENS6_IJNS7_ILi128EEENS7_ILi160EEENS7_ILi192EEEEEELi128ENS_12float_e4m3_tEfNS_4arch4Sm90ELb0ELb0ELb0ELb0ELb1ELb0ELb0ELb1ELb1ELb1ELb1ELb0EEENS1_21CollectiveEpilogueFwdINS6_IJSA_SA_SB_EEES9_NS_10bfloat16_tESG_Li256ELb0ELb1ELb1ELb1EEENS1_19SingleTileSchedulerILb0ELb1ELb1ELi128EEEEEEEEEvNT_6ParamsE)
        /*00d4*/ 	.word	0x00000000


	//----- nvinfo : EIATTR_MIN_STACK_SIZE
	.align		4
.L_46:
        /*00d8*/ 	.byte	0x04, 0x12
        /*00da*/ 	.short	(.L_48 - .L_47)
	.align		4
.L_47:
        /*00dc*/ 	.word	index@(_ZN7cutlass13device_kernelIN5flash11enable_sm90INS1_16FlashAttnFwdSm90INS1_25CollectiveMainloopFwdSm90ILi2EN4cute5tupleIJNS5_1CILi1EEES8_S8_EEENS6_IJNS7_ILi128EEENS7_ILi160EEENS7_ILi192EEEEEELi128ENS_12float_e4m3_tEfNS_4arch4Sm90ELb0ELb0ELb0ELb0ELb1ELb0ELb0ELb1ELb1ELb1ELb1ELb0EEENS1_21CollectiveEpilogueFwdINS6_IJSA_SA_SB_EEES9_NS_10bfloat16_tESG_Li256ELb0ELb1ELb1ELb1EEENS1_19SingleTileSchedulerILb0ELb1ELb1ELi128EEEEEEEEEvNT_6ParamsE)
        /*00e0*/ 	.word	0x00000000


	//----- nvinfo : EIATTR_MIN_STACK_SIZE
	.align		4
.L_48:
        /*00e4*/ 	.byte	0x04, 0x12
        /*00e6*/ 	.short	(.L_50 - .L_49)
	.align		4
.L_49:
        /*00e8*/ 	.word	index@(_ZN7cutlass13device_kernelIN5flash11enable_sm90INS1_16FlashAttnFwdSm90INS1_25CollectiveMainloopFwdSm90ILi2EN4cute5tupleIJNS5_1CILi1EEES8_S8_EEENS6_IJNS7_ILi128EEENS7_ILi160EEENS7_ILi192EEEEEELi128ENS_12float_e4m3_tEfNS_4arch4Sm90ELb0ELb0ELb0ELb1ELb1ELb0ELb0ELb1ELb1ELb1ELb1ELb0EEENS1_21CollectiveEpilogueFwdINS6_IJSA_SA_SB_EEES9_NS_10bfloat16_tESG_Li256ELb1ELb1ELb1ELb1EEENS1_36VarlenDynamicPersistentTileSchedulerILi128ELi160ELi256ELi128ELb1ELb1ELb1ELb0ELb1ELb1EEEEEEEEEvNT_6ParamsE)
        /*00ec*/ 	.word	0x00000000


	//----- nvinfo : EIATTR_MIN_STACK_SIZE
	.align		4
.L_50:
        /*00f0*/ 	.byte	0x04, 0x12
        /*00f2*/ 	.short	(.L_52 - .L_51)
	.align		4
.L_51:
        /*00f4*/ 	.word	index@(_ZN7cutlass13device_kernelIN5flash11enable_sm90INS1_16FlashAttnFwdSm90INS1_25CollectiveMainloopFwdSm90ILi2EN4cute5tupleIJNS5_1CILi1EEES8_S8_EEENS6_IJNS7_ILi128EEENS7_ILi160EEENS7_ILi192EEEEEELi128ENS_12float_e4m3_tEfNS_4arch4Sm90ELb0ELb0ELb0ELb1ELb1ELb1ELb0ELb1ELb1ELb1ELb1ELb0EEENS1_21CollectiveEpilogueFwdINS6_IJSA_SA_SB_EEES9_NS_10bfloat16_tESG_Li256ELb1ELb1ELb1ELb1EEENS1_36VarlenDynamicPersistentTileSchedulerILi128ELi160ELi256ELi128ELb1ELb1ELb1ELb0ELb1ELb1EEEEEEEEEvNT_6ParamsE)
        /*00f8*/ 	.word	0x00000000


	//----- nvinfo : EIATTR_MIN_STACK_SIZE
	.align		4
.L_52:
        /*00fc*/ 	.byte	0x04, 0x12
        /*00fe*/ 	.short	(.L_54 - .L_53)
	.align		4
.L_53:
        /*0100*/ 	.word	index@(_ZN7cutlass13device_kernelIN5flash11enable_sm90INS1_16FlashAttnFwdSm90INS1_25CollectiveMainloopFwdSm90ILi2EN4cute5tupleIJNS5_1CILi1EEES8_S8_EEENS6_IJNS7_ILi128EEESA_NS7_ILi192EEEEEELi128ENS_12float_e4m3_tEfNS_4arch4Sm90ELb0ELb1ELb0ELb0ELb1ELb0ELb0ELb1ELb1ELb1ELb1ELb0EEENS1_21CollectiveEpilogueFwdINS6_IJSA_SA_SA_EEES9_NS_10bfloat16_tESF_Li256ELb0ELb1ELb1ELb1EEENS1_19SingleTileSchedulerILb0ELb1ELb1ELi128EEEEEEEEEvNT_6ParamsE)
        /*0104*/ 	.word	0x00000000


	//----- nvinfo : EIATTR_MIN_STACK_SIZE
	.align		4
.L_54:
        /*0108*/ 	.byte	0x04, 0x12
        /*010a*/ 	.short	(.L_56 - .L_55)
	.align		4
.L_55:
        /*010c*/ 	.word	index@(_ZN7cutlass13device_kernelIN5flash11enable_sm90INS1_16FlashAttnFwdSm90INS1_25CollectiveMainloopFwdSm90ILi2EN4cute5tupleIJNS5_1CILi1EEES8_S8_EEENS6_IJNS7_ILi128EEESA_NS7_ILi192EEEEEELi128ENS_12float_e4m3_tEfNS_4arch4Sm90ELb0ELb1ELb0ELb1ELb1ELb0ELb0ELb1ELb1ELb1ELb1ELb0EEENS1_21CollectiveEpilogueFwdINS6_IJSA_SA_SA_EEES9_NS_10bfloat16_tESF_Li256ELb1ELb1ELb1ELb1EEENS1_36VarlenDynamicPersistentTileSchedulerILi128ELi128ELi256ELi128ELb1ELb1ELb1ELb1ELb0ELb1EEEEEEEEEvNT_6ParamsE)
        /*0110*/ 	.word	0x00000000


	//----- nvinfo : EIATTR_MIN_STACK_SIZE
	.align		4
.L_56:
        /*0114*/ 	.byte	0x04, 0x12
        /*0116*/ 	.short	(.L_58 - .L_57)
	.align		4
.L_57:
        /*0118*/ 	.word	index@(_ZN7cutlass13device_kernelIN5flash11enable_sm90INS1_16FlashAttnFwdSm90INS1_25CollectiveMainloopFwdSm90ILi2EN4cute5tupleIJNS5_1CILi1EEES8_S8_EEENS6_IJNS7_ILi128EEESA_NS7_ILi192EEEEEELi128ENS_12float_e4m3_tEfNS_4arch4Sm90ELb0ELb1ELb0ELb1ELb1ELb1ELb0ELb1ELb1ELb1ELb1ELb0EEENS1_21CollectiveEpilogueFwdINS6_IJSA_SA_SA_EEES9_NS_10bfloat16_tESF_Li256ELb1ELb1ELb1ELb1EEENS1_36VarlenDynamicPersistentTileSchedulerILi128ELi128ELi256ELi128ELb1ELb1ELb1ELb1ELb0ELb1EEEEEEEEEvNT_6ParamsE)
        /*011c*/ 	.word	0x00000000


	//----- nvinfo : EIATTR_MIN_STACK_SIZE
	.align		4
.L_58:
        /*0120*/ 	.byte	0x04, 0x12
        /*0122*/ 	.short	(.L_60 - .L_59)
	.align		4
.L_59:
        /*0124*/ 	.word	index@(_ZN7cutlass13device_kernelIN5flash11enable_sm90INS1_16FlashAttnFwdSm90INS1_25CollectiveMainloopFwdSm90ILi2EN4cute5tupleIJNS5_1CILi1EEES8_S8_EEENS6_IJNS7_ILi128EEENS7_ILi160EEENS7_ILi192EEEEEELi128ENS_12float_e4m3_tEfNS_4arch4Sm90ELb1ELb0ELb0ELb0ELb1ELb0ELb0ELb1ELb1ELb1ELb1ELb0EEENS1_21CollectiveEpilogueFwdINS6_IJSA_SA_SB_EEES9_NS_10bfloat16_tESG_Li256ELb0ELb1ELb1ELb1EEENS1_19SingleTileSchedulerILb0ELb1ELb1ELi128EEEEEEEEEvNT_6ParamsE)
        /*0128*/ 	.word	0x00000000


	//----- nvinfo : EIATTR_MIN_STACK_SIZE
	.align		4
.L_60:
        /*012c*/ 	.byte	0x04, 0x12
        /*012e*/ 	.short	(.L_62 - .L_61)
	.align		4
.L_61:
        /*0130*/ 	.word	index@(_ZN7cutlass13device_kernelIN5flash11enable_sm90INS1_16FlashAttnFwdSm90INS1_25CollectiveMainloopFwdSm90ILi2EN4cute5tupleIJNS5_1CILi1EEES8_S8_EEENS6_IJNS7_ILi128EEENS7_ILi160EEENS7_ILi192EEEEEELi128ENS_12float_e4m3_tEfNS_4arch4Sm90ELb1ELb0ELb0ELb1ELb1ELb0ELb0ELb1ELb1ELb1ELb1ELb0EEENS1_21CollectiveEpilogueFwdINS6_IJSA_SA_SB_EEES9_NS_10bfloat16_tESG_Li256ELb1ELb1ELb1ELb1EEENS1_36VarlenDynamicPersistentTileSchedulerILi128ELi160ELi256ELi128ELb1ELb1ELb1ELb1ELb1ELb1EEEEEEEEEvNT_6ParamsE)
        /*0134*/ 	.word	0x00000000


	//----- nvinfo : EIATTR_MIN_STACK_SIZE
	.align		4
.L_62:
        /*0138*/ 	.byte	0x04, 0x12
        /*013a*/ 	.short	(.L_64 - .L_63)
	.align		4
.L_63:
        /*013c*/ 	.word	index@(_ZN7cutlass13device_kernelIN5flash11enable_sm90INS1_16FlashAttnFwdSm90INS1_25CollectiveMainloopFwdSm90ILi2EN4cute5tupleIJNS5_1CILi1EEES8_S8_EEENS6_IJNS7_ILi128EEENS7_ILi160EEENS7_ILi192EEEEEELi128ENS_12float_e4m3_tEfNS_4arch4Sm90ELb1ELb0ELb0ELb1ELb1ELb1ELb0ELb1ELb1ELb1ELb1ELb0EEENS1_21CollectiveEpilogueFwdINS6_IJSA_SA_SB_EEES9_NS_10bfloat16_tESG_Li256ELb1ELb1ELb1ELb1EEENS1_36VarlenDynamicPersistentTileSchedulerILi128ELi160ELi256ELi128ELb1ELb1ELb1ELb1ELb1ELb1EEEEEEEEEvNT_6ParamsE)
        /*0140*/ 	.word	0x00000000
.L_64:


//--------------------- .nv.compat                --------------------------
	.section	.nv.compat,"",@"SHT_CUDA_COMPAT_INFO"
	.align	4
        /*0000*/ 	.byte	0x02, 0x09, 0x01, 0x00, 0x02, 0x02, 0x01, 0x00, 0x02, 0x05, 0x05, 0x00, 0x03, 0x07, 0x01, 0x01
        /*0010*/ 	.byte	0x02, 0x03, 0x00, 0x00, 0x02, 0x06, 0x01, 0x00, 0x04, 0x0b, 0x08, 0x00, 0x00, 0x00, 0x00, 0x00
        /*0020*/ 	.byte	0x00, 0x00, 0x00, 0x00


//--------------------- .nv.info._ZN7cutlass13device_kernelIN5flash11enable_sm90INS1_16FlashAttnFwdSm90INS1_25CollectiveMainloopFwdSm90ILi2EN4cute5tupleIJNS5_1CILi1EEES8_S8_EEENS6_IJNS7_ILi128EEENS7_ILi160EEENS7_ILi192EEEEEELi128ENS_12float_e4m3_tEfNS_4arch4Sm90ELb0ELb0ELb0ELb0ELb1ELb0ELb0ELb1ELb1ELb1ELb1ELb0EEENS1_21CollectiveEpilogueFwdINS6_IJSA_SA_SB_EEES9_NS_10bfloat16_tESG_Li256ELb0ELb1ELb1ELb1EEENS1_19SingleTileSchedulerILb0ELb1ELb1ELi128EEEEEEEEEvNT_6ParamsE --------------------------
	.section	.nv.info._ZN7cutlass13device_kernelIN5flash11enable_sm90INS1_16FlashAttnFwdSm90INS1_25CollectiveMainloopFwdSm90ILi2EN4cute5tupleIJNS5_1CILi1EEES8_S8_EEENS6_IJNS7_ILi128EEENS7_ILi160EEENS7_ILi192EEEEEELi128ENS_12float_e4m3_tEfNS_4arch4Sm90ELb0ELb0ELb0ELb0ELb1ELb0ELb0ELb1ELb1ELb1ELb1ELb0EEENS1_21CollectiveEpilogueFwdINS6_IJSA_SA_SB_EEES9_NS_10bfloat16_tESG_Li256ELb0ELb1ELb1ELb1EEENS1_19SingleTileSchedulerILb0ELb1ELb1ELi128EEEEEEEEEvNT_6ParamsE,"",@"SHT_CUDA_INFO"
	.sectionflags	@""
	.align	4


	//----- nvinfo : EIATTR_CUDA_API_VERSION
	.align		4
        /*0000*/ 	.byte	0x04, 0x37
        /*0002*/ 	.short	(.L_66 - .L_65)
.L_65:
        /*0004*/ 	.word	0x00000082


	//----- nvinfo : EIATTR_KPARAM_INFO
	.align		4
.L_66:
        /*0008*/ 	.byte	0x04, 0x17
        /*000a*/ 	.short	(.L_68 - .L_67)
.L_67:
        /*000c*/ 	.word	0x00000000
        /*0010*/ 	.short	0x0000
        /*0012*/ 	.short	0x0000
        /*0014*/ 	.byte	0x00, 0xf0, 0x01, 0x28


	//----- nvinfo : EIATTR_SPARSE_MMA_MASK
	.align		4
.L_68:
        /*0018*/ 	.byte	0x03, 0x50
        /*001a*/ 	.short	0x0000


	//----- nvinfo : EIATTR_MAXREG_COUNT
	.align		4
        /*001c*/ 	.byte	0x03, 0x1b
        /*001e*/ 	.short	0x00a8


	//----- nvinfo : EIATTR_MERCURY_ISA_VERSION
	.align		4
        /*0020*/ 	.byte	0x03, 0x5f
        /*0022*/ 	.short	0x0101


	//----- nvinfo : EIATTR_VRC_CTA_INIT_COUNT
	.align		4
        /*0024*/ 	.byte	0x02, 0x4a
	.zero		1
	.zero		1


	//----- nvinfo : EIATTR_EXIT_INSTR_OFFSETS
	.align		4
        /*0028*/ 	.byte	0x04, 0x1c
        /*002a*/ 	.short	(.L_70 - .L_69)


	//   ....[0]....
.L_69:
        /*002c*/ 	.word	0x00000010


	//----- nvinfo : EIATTR_MAX_THREADS
	.align		4
.L_70:
        /*0030*/ 	.byte	0x04, 0x05
        /*0032*/ 	.short	(.L_72 - .L_71)
.L_71:
        /*0034*/ 	.word	0x00000180
        /*0038*/ 	.word	0x00000001
        /*003c*/ 	.word	0x00000001


	//----- nvinfo : EIATTR_CBANK_PARAM_SIZE
	.align		4
.L_72:
        /*0040*/ 	.byte	0x03, 0x19
        /*0042*/ 	.short	0x0a00


	//----- nvinfo : EIATTR_PARAM_CBANK
	.align		4
        /*0044*/ 	.byte	0x04, 0x0a
        /*0046*/ 	.short	(.L_74 - .L_73)
	.align		4
.L_73:
        /*0048*/ 	.word	index@(.nv.constant0._ZN7cutlass13device_kernelIN5flash11enable_sm90INS1_16FlashAttnFwdSm90INS1_25CollectiveMainloopFwdSm90ILi2EN4cute5tupleIJNS5_1CILi1EEES8_S8_EEENS6_IJNS7_ILi128EEENS7_ILi160EEENS7_ILi192EEEEEELi128ENS_12float_e4m3_tEfNS_4arch4Sm90ELb0ELb0ELb0ELb0ELb1ELb0ELb0ELb1ELb1ELb1ELb1ELb0EEENS1_21CollectiveEpilogueFwdINS6_IJSA_SA_SB_EEES9_NS_10bfloat16_tESG_Li256ELb0ELb1ELb1ELb1EEENS1_19SingleTileSchedulerILb0ELb1ELb1ELi128EEEEEEEEEvNT_6ParamsE)
        /*004c*/ 	.short	0x0380
        /*004e*/ 	.short	0x0a00


	//----- nvinfo : EIATTR_SW_WAR
	.align		4
.L_74:
        /*0050*/ 	.byte	0x04, 0x36
        /*0052*/ 	.short	(.L_76 - .L_75)
.L_75:
        /*0054*/ 	.word	0x00000008
.L_76:


//--------------------- .nv.info._ZN7cutlass13device_kernelIN5flash11enable_sm90INS1_16FlashAttnFwdSm90INS1_25CollectiveMainloopFwdSm90ILi2EN4cute5tupleIJNS5_1CILi1EEES8_S8_EEENS6_IJNS7_ILi128EEENS7_ILi160EEENS7_ILi192EEEEEELi128ENS_12float_e4m3_tEfNS_4arch4Sm90ELb0ELb0ELb0ELb1ELb1ELb0ELb0ELb1ELb1ELb1ELb1ELb0EEENS1_21CollectiveEpilogueFwdINS6_IJSA_SA_SB_EEES9_NS_10bfloat16_tESG_Li256ELb1ELb1ELb1ELb1EEENS1_36VarlenDynamicPersistentTileSchedulerILi128ELi160ELi256ELi128ELb1ELb1ELb1ELb0ELb1ELb1EEEEEEEEEvNT_6ParamsE --------------------------
	.section	.nv.info._ZN7cutlass13device_kernelIN5flash11enable_sm90INS1_16FlashAttnFwdSm90INS1_25CollectiveMainloopFwdSm90ILi2EN4cute5tupleIJNS5_1CILi1EEES8_S8_EEENS6_IJNS7_ILi128EEENS7_ILi160EEENS7_ILi192EEEEEELi128ENS_12float_e4m3_tEfNS_4arch4Sm90ELb0ELb0ELb0ELb1ELb1ELb0ELb0ELb1ELb1ELb1ELb1ELb0EEENS1_21CollectiveEpilogueFwdINS6_IJSA_SA_SB_EEES9_NS_10bfloat16_tESG_Li256ELb1ELb1ELb1ELb1EEENS1_36VarlenDynamicPersistentTileSchedulerILi128ELi160ELi256ELi128ELb1ELb1ELb1ELb0ELb1ELb1EEEEEEEEEvNT_6ParamsE,"",@"SHT_CUDA_INFO"
	.sectionflags	@""
	.align	4


	//----- nvinfo : EIATTR_CUDA_API_VERSION
	.align		4
        /*0000*/ 	.byte	0x04, 0x37
        /*0002*/ 	.short	(.L_78 - .L_77)
.L_77:
        /*0004*/ 	.word	0x00000082


	//----- nvinfo : EIATTR_KPARAM_INFO
	.align		4
.L_78:
        /*0008*/ 	.byte	0x04, 0x17
        /*000a*/ 	.short	(.L_80 - .L_79)
.L_79:
        /*000c*/ 	.word	0x00000000
        /*0010*/ 	.short	0x0000
        /*0012*/ 	.short	0x0000
        /*0014*/ 	.byte	0x00, 0xf0, 0x01, 0x2a


	//----- nvinfo : EIATTR_SPARSE_MMA_MASK
	.align		4
.L_80:
        /*0018*/ 	.byte	0x03, 0x50
        /*001a*/ 	.short	0x0000


	//----- nvinfo : EIATTR_MAXREG_COUNT
	.align		4
        /*001c*/ 	.byte	0x03, 0x1b
        /*001e*/ 	.short	0x00a8


	//----- nvinfo : EIATTR_MERCURY_ISA_VERSION
	.align		4
        /*0020*/ 	.byte	0x03, 0x5f
        /*0022*/ 	.short	0x0101


	//----- nvinfo : EIATTR_VRC_CTA_INIT_COUNT
	.align		4
        /*0024*/ 	.byte	0x02, 0x4a
	.zero		1
	.zero		1


	//----- nvinfo : EIATTR_EXIT_INSTR_OFFSETS
	.align		4
        /*0028*/ 	.byte	0x04, 0x1c
        /*002a*/ 	.short	(.L_82 - .L_81)


	//   ....[0]....
.L_81:
        /*002c*/ 	.word	0x00000010


	//----- nvinfo : EIATTR_MAX_THREADS
	.align		4
.L_82:
        /*0030*/ 	.byte	0x04, 0x05
        /*0032*/ 	.short	(.L_84 - .L_83)
.L_83:
        /*0034*/ 	.word	0x00000180
        /*0038*/ 	.word	0x00000001
        /*003c*/ 	.word	0x00000001


	//----- nvinfo : EIATTR_CBANK_PARAM_SIZE
	.align		4
.L_84:
        /*0040*/ 	.byte	0x03, 0x19
        /*0042*/ 	.short	0x0a80


	//----- nvinfo : EIATTR_PARAM_CBANK
	.align		4
        /*0044*/ 	.byte	0x04, 0x0a
        /*0046*/ 	.short	(.L_86 - .L_85)
	.align		4
.L_85:
        /*0048*/ 	.word	index@(.nv.constant0._ZN7cutlass13device_kernelIN5flash11enable_sm90INS1_16FlashAttnFwdSm90INS1_25CollectiveMainloopFwdSm90ILi2EN4cute5tupleIJNS5_1CILi1EEES8_S8_EEENS6_IJNS7_ILi128EEENS7_ILi160EEENS7_ILi192EEEEEELi128ENS_12float_e4m3_tEfNS_4arch4Sm90ELb0ELb0ELb0ELb1ELb1ELb0ELb0ELb1ELb1ELb1ELb1ELb0EEENS1_21CollectiveEpilogueFwdINS6_IJSA_SA_SB_EEES9_NS_10bfloat16_tESG_Li256ELb1ELb1ELb1ELb1EEENS1_36VarlenDynamicPersistentTileSchedulerILi128ELi160ELi256ELi128ELb1ELb1ELb1ELb0ELb1ELb1EEEEEEEEEvNT_6ParamsE)
        /*004c*/ 	.short	0x0380
        /*004e*/ 	.short	0x0a80


	//----- nvinfo : EIATTR_SW_WAR
	.align		4
.L_86:
        /*0050*/ 	.byte	0x04, 0x36
        /*0052*/ 	.short	(.L_88 - .L_87)
.L_87:
        /*0054*/ 	.word	0x00000008
.L_88:


//--------------------- .nv.info._ZN7cutlass13device_kernelIN5flash11enable_sm90INS1_16FlashAttnFwdSm90INS1_25CollectiveMainloopFwdSm90ILi2EN4cute5tupleIJNS5_1CILi1EEES8_S8_EEENS6_IJNS7_ILi128EEENS7_ILi160EEENS7_ILi192EEEEEELi128ENS_12float_e4m3_tEfNS_4arch4Sm90ELb0ELb0ELb0ELb1ELb1ELb1ELb0ELb1ELb1ELb1ELb1ELb0EEENS1_21CollectiveEpilogueFwdINS6_IJSA_SA_SB_EEES9_NS_10bfloat16_tESG_Li256ELb1ELb1ELb1ELb1EEENS1_36VarlenDynamicPersistentTileSchedulerILi128ELi160ELi256ELi128ELb1ELb1ELb1ELb0ELb1ELb1EEEEEEEEEvNT_6ParamsE --------------------------
	.section	.nv.info._ZN7cutlass13device_kernelIN5flash11enable_sm90INS1_16FlashAttnFwdSm90INS1_25CollectiveMainloopFwdSm90ILi2EN4cute5tupleIJNS5_1CILi1EEES8_S8_EEENS6_IJNS7_ILi128EEENS7_ILi160EEENS7_ILi192EEEEEELi128ENS_12float_e4m3_tEfNS_4arch4Sm90ELb0ELb0ELb0ELb1ELb1ELb1ELb0ELb1ELb1ELb1ELb1ELb0EEENS1_21CollectiveEpilogueFwdINS6_IJSA_SA_SB_EEES9_NS_10bfloat16_tESG_Li256ELb1ELb1ELb1ELb1EEENS1_36VarlenDynamicPersistentTileSchedulerILi128ELi160ELi256ELi128ELb1ELb1ELb1ELb0ELb1ELb1EEEEEEEEEvNT_6ParamsE,"",@"SHT_CUDA_INFO"
	.sectionflags	@""
	.align	4


	//----- nvinfo : EIATTR_CUDA_API_VERSION
	.align		4
        /*0000*/ 	.byte	0x04, 0x37
        /*0002*/ 	.short	(.L_90 - .L_89)
.L_89:
        /*0004*/ 	.word	0x00000082


	//----- nvinfo : EIATTR_KPARAM_INFO
	.align		4
.L_90:
        /*0008*/ 	.byte	0x04, 0x17
        /*000a*/ 	.short	(.L_92 - .L_91)
.L_91:
        /*000c*/ 	.word	0x00000000
        /*0010*/ 	.short	0x0000
        /*0012*/ 	.short	0x0000
        /*0014*/ 	.byte	0x00, 0xf0, 0x01, 0x2a


	//----- nvinfo : EIATTR_SPARSE_MMA_MASK
	.align		4
.L_92:
        /*0018*/ 	.byte	0x03, 0x50
        /*001a*/ 	.short	0x0000


	//----- nvinfo : EIATTR_MAXREG_COUNT
	.align		4
        /*001c*/ 	.byte	0x03, 0x1b
        /*001e*/ 	.short	0x00a8


	//----- nvinfo : EIATTR_MERCURY_ISA_VERSION
	.align		4
        /*0020*/ 	.byte	0x03, 0x5f
        /*0022*/ 	.short	0x0101


	//----- nvinfo : EIATTR_VRC_CTA_INIT_COUNT
	.align		4
        /*0024*/ 	.byte	0x02, 0x4a
	.zero		1
	.zero		1


	//----- nvinfo : EIATTR_EXIT_INSTR_OFFSETS
	.align		4
        /*0028*/ 	.byte	0x04, 0x1c
        /*002a*/ 	.short	(.L_94 - .L_93)


	//   ....[0]....
.L_93:
        /*002c*/ 	.word	0x00000010


	//----- nvinfo : EIATTR_MAX_THREADS
	.align		4
.L_94:
        /*0030*/ 	.byte	0x04, 0x05
        /*0032*/ 	.short	(.L_96 - .L_95)
.L_95:
        /*0034*/ 	.word	0x00000180
        /*0038*/ 	.word	0x00000001
        /*003c*/ 	.word	0x00000001


	//----- nvinfo : EIATTR_CBANK_PARAM_SIZE
	.align		4
.L_96:
        /*0040*/ 	.byte	0x03, 0x19
        /*0042*/ 	.short	0x0a80


	//----- nvinfo : EIATTR_PARAM_CBANK
	.align		4
        /*0044*/ 	.byte	0x04, 0x0a
        /*0046*/ 	.short	(.L_98 - .L_97)
	.align		4
.L_97:
        /*0048*/ 	.word	index@(.nv.constant0._ZN7cutlass13device_kernelIN5flash11enable_sm90INS1_16FlashAttnFwdSm90INS1_25CollectiveMainloopFwdSm90ILi2EN4cute5tupleIJNS5_1CILi1EEES8_S8_EEENS6_IJNS7_ILi128EEENS7_ILi160EEENS7_ILi192EEEEEELi128ENS_12float_e4m3_tEfNS_4arch4Sm90ELb0ELb0ELb0ELb1ELb1ELb1ELb0ELb1ELb1ELb1ELb1ELb0EEENS1_21CollectiveEpilogueFwdINS6_IJSA_SA_SB_EEES9_NS_10bfloat16_tESG_Li256ELb1ELb1ELb1ELb1EEENS1_36VarlenDynamicPersistentTileSchedulerILi128ELi160ELi256ELi128ELb1ELb1ELb1ELb0ELb1ELb1EEEEEEEEEvNT_6ParamsE)
        /*004c*/ 	.short	0x0380
        /*004e*/ 	.short	0x0a80


	//----- nvinfo : EIATTR_SW_WAR
	.align		4
.L_98:
        /*0050*/ 	.byte	0x04, 0x36
        /*0052*/ 	.short	(.L_100 - .L_99)
.L_99:
        /*0054*/ 	.word	0x00000008
.L_100:


//--------------------- .nv.info._ZN7cutlass13device_kernelIN5flash11enable_sm90INS1_16FlashAttnFwdSm90INS1_25CollectiveMainloopFwdSm90ILi2EN4cute5tupleIJNS5_1CILi1EEES8_S8_EEENS6_IJNS7_ILi128EEESA_NS7_ILi192EEEEEELi128ENS_12float_e4m3_tEfNS_4arch4Sm90ELb0ELb1ELb0ELb0ELb1ELb0ELb0ELb1ELb1ELb1ELb1ELb0EEENS1_21CollectiveEpilogueFwdINS6_IJSA_SA_SA_EEES9_NS_10bfloat16_tESF_Li256ELb0ELb1ELb1ELb1EEENS1_19SingleTileSchedulerILb0ELb1ELb1ELi128EEEEEEEEEvNT_6ParamsE --------------------------
	.section	.nv.info._ZN7cutlass13device_kernelIN5flash11enable_sm90INS1_16FlashAttnFwdSm90INS1_25CollectiveMainloopFwdSm90ILi2EN4cute5tupleIJNS5_1CILi1EEES8_S8_EEENS6_IJNS7_ILi128EEESA_NS7_ILi192EEEEEELi128ENS_12float_e4m3_tEfNS_4arch4Sm90ELb0ELb1ELb0ELb0ELb1ELb0ELb0ELb1ELb1ELb1ELb1ELb0EEENS1_21CollectiveEpilogueFwdINS6_IJSA_SA_SA_EEES9_NS_10bfloat16_tESF_Li256ELb0ELb1ELb1ELb1EEENS1_19SingleTileSchedulerILb0ELb1ELb1ELi128EEEEEEEEEvNT_6ParamsE,"",@"SHT_CUDA_INFO"
	.sectionflags	@""
	.align	4


	//----- nvinfo : EIATTR_CUDA_API_VERSION
	.align		4
        /*0000*/ 	.byte	0x04, 0x37
        /*0002*/ 	.short	(.L_102 - .L_101)
.L_101:
        /*0004*/ 	.word	0x00000082


	//----- nvinfo : EIATTR_KPARAM_INFO
	.align		4
.L_102:
        /*0008*/ 	.byte	0x04, 0x17
        /*000a*/ 	.short	(.L_104 - .L_103)
.L_103:
        /*000c*/ 	.word	0x00000000
        /*0010*/ 	.short	0x0000
        /*0012*/ 	.short	0x0000
        /*0014*/ 	.byte	0x00, 0xf0, 0x01, 0x28


	//----- nvinfo : EIATTR_SPARSE_MMA_MASK
	.align		4
.L_104:
        /*0018*/ 	.byte	0x03, 0x50
        /*001a*/ 	.short	0x0000


	//----- nvinfo : EIATTR_MAXREG_COUNT
	.align		4
        /*001c*/ 	.byte	0x03, 0x1b
        /*001e*/ 	.short	0x00a8


	//----- nvinfo : EIATTR_MERCURY_ISA_VERSION
	.align		4
        /*0020*/ 	.byte	0x03, 0x5f
        /*0022*/ 	.short	0x0101


	//----- nvinfo : EIATTR_VRC_CTA_INIT_COUNT
	.align		4
        /*0024*/ 	.byte	0x02, 0x4a
	.zero		1
	.zero		1


	//----- nvinfo : EIATTR_EXIT_INSTR_OFFSETS
	.align		4
        /*0028*/ 	.byte	0x04, 0x1c
        /*002a*/ 	.short	(.L_106 - .L_105)


	//   ....[0]....
.L_105:
        /*002c*/ 	.word	0x00000010


	//----- nvinfo : EIATTR_MAX_THREADS
	.align		4
.L_106:
        /*0030*/ 	.byte	0x04, 0x05
        /*0032*/ 	.short	(.L_108 - .L_107)
.L_107:
        /*0034*/ 	.word	0x00000180
        /*0038*/ 	.word	0x00000001
        /*003c*/ 	.word	0x00000001


	//----- nvinfo : EIATTR_CBANK_PARAM_SIZE
	.align		4
.L_108:
        /*0040*/ 	.byte	0x03, 0x19
        /*0042*/ 	.short	0x0a00


	//----- nvinfo : EIATTR_PARAM_CBANK
	.align		4
        /*0044*/ 	.byte	0x04, 0x0a
        /*0046*/ 	.short	(.L_110 - .L_109)
	.align		4
.L_109:
        /*0048*/ 	.word	index@(.nv.constant0._ZN7cutlass13device_kernelIN5flash11enable_sm90INS1_16FlashAttnFwdSm90INS1_25CollectiveMainloopFwdSm90ILi2EN4cute5tupleIJNS5_1CILi1EEES8_S8_EEENS6_IJNS7_ILi128EEESA_NS7_ILi192EEEEEELi128ENS_12float_e4m3_tEfNS_4arch4Sm90ELb0ELb1ELb0ELb0ELb1ELb0ELb0ELb1ELb1ELb1ELb1ELb0EEENS1_21CollectiveEpilogueFwdINS6_IJSA_SA_SA_EEES9_NS_10bfloat16_tESF_Li256ELb0ELb1ELb1ELb1EEENS1_19SingleTileSchedulerILb0ELb1ELb1ELi128EEEEEEEEEvNT_6ParamsE)
        /*004c*/ 	.short	0x0380
        /*004e*/ 	.short	0x0a00


	//----- nvinfo : EIATTR_SW_WAR
	.align		4
.L_110:
        /*0050*/ 	.byte	0x04, 0x36
        /*0052*/ 	.short	(.L_112 - .L_111)
.L_111:
        /*0054*/ 	.word	0x00000008
.L_112:


//--------------------- .nv.info._ZN7cutlass13device_kernelIN5flash11enable_sm90INS1_16FlashAttnFwdSm90INS1_25CollectiveMainloopFwdSm90ILi2EN4cute5tupleIJNS5_1CILi1EEES8_S8_EEENS6_IJNS7_ILi128EEESA_NS7_ILi192EEEEEELi128ENS_12float_e4m3_tEfNS_4arch4Sm90ELb0ELb1ELb0ELb1ELb1ELb0ELb0ELb1ELb1ELb1ELb1ELb0EEENS1_21CollectiveEpilogueFwdINS6_IJSA_SA_SA_EEES9_NS_10bfloat16_tESF_Li256ELb1ELb1ELb1ELb1EEENS1_36VarlenDynamicPersistentTileSchedulerILi128ELi128ELi256ELi128ELb1ELb1ELb1ELb1ELb0ELb1EEEEEEEEEvNT_6ParamsE --------------------------
	.section	.nv.info._ZN7cutlass13device_kernelIN5flash11enable_sm90INS1_16FlashAttnFwdSm90INS1_25CollectiveMainloopFwdSm90ILi2EN4cute5tupleIJNS5_1CILi1EEES8_S8_EEENS6_IJNS7_ILi128EEESA_NS7_ILi192EEEEEELi128ENS_12float_e4m3_tEfNS_4arch4Sm90ELb0ELb1ELb0ELb1ELb1ELb0ELb0ELb1ELb1ELb1ELb1ELb0EEENS1_21CollectiveEpilogueFwdINS6_IJSA_SA_SA_EEES9_NS_10bfloat16_tESF_Li256ELb1ELb1ELb1ELb1EEENS1_36VarlenDynamicPersistentTileSchedulerILi128ELi128ELi256ELi128ELb1ELb1ELb1ELb1ELb0ELb1EEEEEEEEEvNT_6ParamsE,"",@"SHT_CUDA_INFO"
	.sectionflags	@""
	.align	4


	//----- nvinfo : EIATTR_CUDA_API_VERSION
	.align		4
        /*0000*/ 	.byte	0x04, 0x37
        /*0002*/ 	.short	(.L_114 - .L_113)
.L_113:
        /*0004*/ 	.word	0x00000082


	//----- nvinfo : EIATTR_KPARAM_INFO
	.align		4
.L_114:
        /*0008*/ 	.byte	0x04, 0x17
        /*000a*/ 	.short	(.L_116 - .L_115)
.L_115:
        /*000c*/ 	.word	0x00000000
        /*0010*/ 	.short	0x0000
        /*0012*/ 	.short	0x0000
        /*0014*/ 	.byte	0x00, 0xf0, 0x01, 0x2a


	//----- nvinfo : EIATTR_SPARSE_MMA_MASK
	.align		4
.L_116:
        /*0018*/ 	.byte	0x03, 0x50
        /*001a*/ 	.short	0x0000


	//----- nvinfo : EIATTR_MAXREG_COUNT
	.align		4
        /*001c*/ 	.byte	0x03, 0x1b
        /*001e*/ 	.short	0x00a8


	//----- nvinfo : EIATTR_MERCURY_ISA_VERSION
	.align		4
        /*0020*/ 	.byte	0x03, 0x5f
        /*0022*/ 	.short	0x0101


	//----- nvinfo : EIATTR_VRC_CTA_INIT_COUNT
	.align		4
        /*0024*/ 	.byte	0x02, 0x4a
	.zero		1
	.zero		1


	//----- nvinfo : EIATTR_EXIT_INSTR_OFFSETS
	.align		4
        /*0028*/ 	.byte	0x04, 0x1c
        /*002a*/ 	.short	(.L_118 - .L_117)


	//   ....[0]....
.L_117:
        /*002c*/ 	.word	0x00000010


	//----- nvinfo : EIATTR_MAX_THREADS
	.align		4
.L_118:
        /*0030*/ 	.byte	0x04, 0x05
        /*0032*/ 	.short	(.L_120 - .L_119)
.L_119:
        /*0034*/ 	.word	0x00000180
        /*0038*/ 	.word	0x00000001
        /*003c*/ 	.word	0x00000001


	//----- nvinfo : EIATTR_CBANK_PARAM_SIZE
	.align		4
.L_120:
        /*0040*/ 	.byte	0x03, 0x19
        /*0042*/ 	.short	0x0a80


	//----- nvinfo : EIATTR_PARAM_CBANK
	.align		4
        /*0044*/ 	.byte	0x04, 0x0a
        /*0046*/ 	.short	(.L_122 - .L_121)
	.align		4
.L_121:
        /*0048*/ 	.word	index@(.nv.constant0._ZN7cutlass13device_kernelIN5flash11enable_sm90INS1_16FlashAttnFwdSm90INS1_25CollectiveMainloopFwdSm90ILi2EN4cute5tupleIJNS5_1CILi1EEES8_S8_EEENS6_IJNS7_ILi128EEESA_NS7_ILi192EEEEEELi128ENS_12float_e4m3_tEfNS_4arch4Sm90ELb0ELb1ELb0ELb1ELb1ELb0ELb0ELb1ELb1ELb1ELb1ELb0EEENS1_21CollectiveEpilogueFwdINS6_IJSA_SA_SA_EEES9_NS_10bfloat16_tESF_Li256ELb1ELb1ELb1ELb1EEENS1_36VarlenDynamicPersistentTileSchedulerILi128ELi128ELi256ELi128ELb1ELb1ELb1ELb1ELb0ELb1EEEEEEEEEvNT_6ParamsE)
        /*004c*/ 	.short	0x0380
        /*004e*/ 	.short	0x0a80


	//----- nvinfo : EIATTR_SW_WAR
	.align		4
.L_122:
        /*0050*/ 	.byte	0x04, 0x36
        /*0052*/ 	.short	(.L_124 - .L_123)
.L_123:
        /*0054*/ 	.word	0x00000008
.L_124:


//--------------------- .nv.info._ZN7cutlass13device_kernelIN5flash11enable_sm90INS1_16FlashAttnFwdSm90INS1_25CollectiveMainloopFwdSm90ILi2EN4cute5tupleIJNS5_1CILi1EEES8_S8_EEENS6_IJNS7_ILi128EEESA_NS7_ILi192EEEEEELi128ENS_12float_e4m3_tEfNS_4arch4Sm90ELb0ELb1ELb0ELb1ELb1ELb1ELb0ELb1ELb1ELb1ELb1ELb0EEENS1_21CollectiveEpilogueFwdINS6_IJSA_SA_SA_EEES9_NS_10bfloat16_tESF_Li256ELb1ELb1ELb1ELb1EEENS1_36VarlenDynamicPersistentTileSchedulerILi128ELi128ELi256ELi128ELb1ELb1ELb1ELb1ELb0ELb1EEEEEEEEEvNT_6ParamsE --------------------------
	.section	.nv.info._ZN7cutlass13device_kernelIN5flash11enable_sm90INS1_16FlashAttnFwdSm90INS1_25CollectiveMainloopFwdSm90ILi2EN4cute5tupleIJNS5_1CILi1EEES8_S8_EEENS6_IJNS7_ILi128EEESA_NS7_ILi192EEEEEELi128ENS_12float_e4m3_tEfNS_4arch4Sm90ELb0ELb1ELb0ELb1ELb1ELb1ELb0ELb1ELb1ELb1ELb1ELb0EEENS1_21CollectiveEpilogueFwdINS6_IJSA_SA_SA_EEES9_NS_10bfloat16_tESF_Li256ELb1ELb1ELb1ELb1EEENS1_36VarlenDynamicPersistentTileSchedulerILi128ELi128ELi256ELi128ELb1ELb1ELb1ELb1ELb0ELb1EEEEEEEEEvNT_6ParamsE,"",@"SHT_CUDA_INFO"
	.sectionflags	@""
	.align	4


	//----- nvinfo : EIATTR_CUDA_API_VERSION
	.align		4
        /*0000*/ 	.byte	0x04, 0x37
        /*0002*/ 	.short	(.L_126 - .L_125)
.L_125:
        /*0004*/ 	.word	0x00000082


	//----- nvinfo : EIATTR_KPARAM_INFO
	.align		4
.L_126:
        /*0008*/ 	.byte	0x04, 0x17
        /*000a*/ 	.short	(.L_128 - .L_127)
.L_127:
        /*000c*/ 	.word	0x00000000
        /*0010*/ 	.short	0x0000
        /*0012*/ 	.short	0x0000
        /*0014*/ 	.byte	0x00, 0xf0, 0x01, 0x2a


	//----- nvinfo : EIATTR_SPARSE_MMA_MASK
	.align		4
.L_128:
        /*0018*/ 	.byte	0x03, 0x50
        /*001a*/ 	.short	0x0000


	//----- nvinfo : EIATTR_MAXREG_COUNT
	.align		4
        /*001c*/ 	.byte	0x03, 0x1b
        /*001e*/ 	.short	0x00a8


	//----- nvinfo : EIATTR_MERCURY_ISA_VERSION
	.align		4
        /*0020*/ 	.byte	0x03, 0x5f
        /*0022*/ 	.short	0x0101


	//----- nvinfo : EIATTR_VRC_CTA_INIT_COUNT
	.align		4
        /*0024*/ 	.byte	0x02, 0x4a
	.zero		1
	.zero		1


	//----- nvinfo : EIATTR_EXIT_INSTR_OFFSETS
	.align		4
        /*0028*/ 	.byte	0x04, 0x1c
        /*002a*/ 	.short	(.L_130 - .L_129)


	//   ....[0]....
.L_129:
        /*002c*/ 	.word	0x00000010


	//----- nvinfo : EIATTR_MAX_THREADS
	.align		4
.L_130:
        /*0030*/ 	.byte	0x04, 0x05
        /*0032*/ 	.short	(.L_132 - .L_131)
.L_131:
        /*0034*/ 	.word	0x00000180
        /*0038*/ 	.word	0x00000001
        /*003c*/ 	.word	0x00000001


	//----- nvinfo : EIATTR_CBANK_PARAM_SIZE
	.align		4
.L_132:
        /*0040*/ 	.byte	0x03, 0x19
        /*0042*/ 	.short	0x0a80


	//----- nvinfo : EIATTR_PARAM_CBANK
	.align		4
        /*0044*/ 	.byte	0x04, 0x0a
        /*0046*/ 	.short	(.L_134 - .L_133)
	.align		4
.L_133:
        /*0048*/ 	.word	index@(.nv.constant0._ZN7cutlass13device_kernelIN5flash11enable_sm90INS1_16FlashAttnFwdSm90INS1_25CollectiveMainloopFwdSm90ILi2EN4cute5tupleIJNS5_1CILi1EEES8_S8_EEENS6_IJNS7_ILi128EEESA_NS7_ILi192EEEEEELi128ENS_12float_e4m3_tEfNS_4arch4Sm90ELb0ELb1ELb0ELb1ELb1ELb1ELb0ELb1ELb1ELb1ELb1ELb0EEENS1_21CollectiveEpilogueFwdINS6_IJSA_SA_SA_EEES9_NS_10bfloat16_tESF_Li256ELb1ELb1ELb1ELb1EEENS1_36VarlenDynamicPersistentTileSchedulerILi128ELi128ELi256ELi128ELb1ELb1ELb1ELb1ELb0ELb1EEEEEEEEEvNT_6ParamsE)
        /*004c*/ 	.short	0x0380
        /*004e*/ 	.short	0x0a80


	//----- nvinfo : EIATTR_SW_WAR
	.align		4
.L_134:
        /*0050*/ 	.byte	0x04, 0x36
        /*0052*/ 	.short	(.L_136 - .L_135)
.L_135:
        /*0054*/ 	.word	0x00000008
.L_136:


//--------------------- .nv.info._ZN7cutlass13device_kernelIN5flash11enable_sm90INS1_16FlashAttnFwdSm90INS1_25CollectiveMainloopFwdSm90ILi2EN4cute5tupleIJNS5_1CILi1EEES8_S8_EEENS6_IJNS7_ILi128EEENS7_ILi160EEENS7_ILi192EEEEEELi128ENS_12float_e4m3_tEfNS_4arch4Sm90ELb1ELb0ELb0ELb0ELb1ELb0ELb0ELb1ELb1ELb1ELb1ELb0EEENS1_21CollectiveEpilogueFwdINS6_IJSA_SA_SB_EEES9_NS_10bfloat16_tESG_Li256ELb0ELb1ELb1ELb1EEENS1_19SingleTileSchedulerILb0ELb1ELb1ELi128EEEEEEEEEvNT_6ParamsE --------------------------
	.section	.nv.info._ZN7cutlass13device_kernelIN5flash11enable_sm90INS1_16FlashAttnFwdSm90INS1_25CollectiveMainloopFwdSm90ILi2EN4cute5tupleIJNS5_1CILi1EEES8_S8_EEENS6_IJNS7_ILi128EEENS7_ILi160EEENS7_ILi192EEEEEELi128ENS_12float_e4m3_tEfNS_4arch4Sm90ELb1ELb0ELb0ELb0ELb1ELb0ELb0ELb1ELb1ELb1ELb1ELb0EEENS1_21CollectiveEpilogueFwdINS6_IJSA_SA_SB_EEES9_NS_10bfloat16_tESG_Li256ELb0ELb1ELb1ELb1EEENS1_19SingleTileSchedulerILb0ELb1ELb1ELi128EEEEEEEEEvNT_6ParamsE,"",@"SHT_CUDA_INFO"
	.sectionflags	@""
	.align	4


	//----- nvinfo : EIATTR_CUDA_API_VERSION
	.align		4
        /*0000*/ 	.byte	0x04, 0x37
        /*0002*/ 	.short	(.L_138 - .L_137)
.L_137:
        /*0004*/ 	.word	0x00000082


	//----- nvinfo : EIATTR_KPARAM_INFO
	.align		4
.L_138:
        /*0008*/ 	.byte	0x04, 0x17
        /*000a*/ 	.short	(.L_140 - .L_139)
.L_139:
        /*000c*/ 	.word	0x00000000
        /*0010*/ 	.short	0x0000
        /*0012*/ 	.short	0x0000
        /*0014*/ 	.byte	0x00, 0xf0, 0x01, 0x28


	//----- nvinfo : EIATTR_SPARSE_MMA_MASK
	.align		4
.L_140:
        /*0018*/ 	.byte	0x03, 0x50
        /*001a*/ 	.short	0x0000


	//----- nvinfo : EIATTR_MAXREG_COUNT
	.align		4
        /*001c*/ 	.byte	0x03, 0x1b
        /*001e*/ 	.short	0x00a8


	//----- nvinfo : EIATTR_MERCURY_ISA_VERSION
	.align		4
        /*0020*/ 	.byte	0x03, 0x5f
        /*0022*/ 	.short	0x0101


	//----- nvinfo : EIATTR_VRC_CTA_INIT_COUNT
	.align		4
        /*0024*/ 	.byte	0x02, 0x4a
	.zero		1
	.zero		1


	//----- nvinfo : EIATTR_EXIT_INSTR_OFFSETS
	.align		4
        /*0028*/ 	.byte	0x04, 0x1c
        /*002a*/ 	.short	(.L_142 - .L_141)


	//   ....[0]....
.L_141:
        /*002c*/ 	.word	0x00000010


	//----- nvinfo : EIATTR_MAX_THREADS
	.align		4
.L_142:
        /*0030*/ 	.byte	0x04, 0x05
        /*0032*/ 	.short	(.L_144 - .L_143)
.L_143:
        /*0034*/ 	.word	0x00000180
        /*0038*/ 	.word	0x00000001
        /*003c*/ 	.word	0x00000001


	//----- nvinfo : EIATTR_CBANK_PARAM_SIZE
	.align		4
.L_144:
        /*0040*/ 	.byte	0x03, 0x19
        /*0042*/ 	.short	0x0a00


	//----- nvinfo : EIATTR_PARAM_CBANK
	.align		4
        /*0044*/ 	.byte	0x04, 0x0a
        /*0046*/ 	.short	(.L_146 - .L_145)
	.align		4
.L_145:
        /*0048*/ 	.word	index@(.nv.constant0._ZN7cutlass13device_kernelIN5flash11enable_sm90INS1_16FlashAttnFwdSm90INS1_25CollectiveMainloopFwdSm90ILi2EN4cute5tupleIJNS5_1CILi1EEES8_S8_EEENS6_IJNS7_ILi128EEENS7_ILi160EEENS7_ILi192EEEEEELi128ENS_12float_e4m3_tEfNS_4arch4Sm90ELb1ELb0ELb0ELb0ELb1ELb0ELb0ELb1ELb1ELb1ELb1ELb0EEENS1_21CollectiveEpilogueFwdINS6_IJSA_SA_SB_EEES9_NS_10bfloat16_tESG_Li256ELb0ELb1ELb1ELb1EEENS1_19SingleTileSchedulerILb0ELb1ELb1ELi128EEEEEEEEEvNT_6ParamsE)
        /*004c*/ 	.short	0x0380
        /*004e*/ 	.short	0x0a00


	//----- nvinfo : EIATTR_SW_WAR
	.align		4
.L_146:
        /*0050*/ 	.byte	0x04, 0x36
        /*0052*/ 	.short	(.L_148 - .L_147)
.L_147:
        /*0054*/ 	.word	0x00000008
.L_148:


//--------------------- .nv.info._ZN7cutlass13device_kernelIN5flash11enable_sm90INS1_16FlashAttnFwdSm90INS1_25CollectiveMainloopFwdSm90ILi2EN4cute5tupleIJNS5_1CILi1EEES8_S8_EEENS6_IJNS7_ILi128EEENS7_ILi160EEENS7_ILi192EEEEEELi128ENS_12float_e4m3_tEfNS_4arch4Sm90ELb1ELb0ELb0ELb1ELb1ELb0ELb0ELb1ELb1ELb1ELb1ELb0EEENS1_21CollectiveEpilogueFwdINS6_IJSA_SA_SB_EEES9_NS_10bfloat16_tESG_Li256ELb1ELb1ELb1ELb1EEENS1_36VarlenDynamicPersistentTileSchedulerILi128ELi160ELi256ELi128ELb1ELb1ELb1ELb1ELb1ELb1EEEEEEEEEvNT_6ParamsE --------------------------
	.section	.nv.info._ZN7cutlass13device_kernelIN5flash11enable_sm90INS1_16FlashAttnFwdSm90INS1_25CollectiveMainloopFwdSm90ILi2EN4cute5tupleIJNS5_1CILi1EEES8_S8_EEENS6_IJNS7_ILi128EEENS7_ILi160EEENS7_ILi192EEEEEELi128ENS_12float_e4m3_tEfNS_4arch4Sm90ELb1ELb0ELb0ELb1ELb1ELb0ELb0ELb1ELb1ELb1ELb1ELb0EEENS1_21CollectiveEpilogueFwdINS6_IJSA_SA_SB_EEES9_NS_10bfloat16_tESG_Li256ELb1ELb1ELb1ELb1EEENS1_36VarlenDynamicPersistentTileSchedulerILi128ELi160ELi256ELi128ELb1ELb1ELb1ELb1ELb1ELb1EEEEEEEEEvNT_6ParamsE,"",@"SHT_CUDA_INFO"
	.sectionflags	@""
	.align	4


	//----- nvinfo : EIATTR_CUDA_API_VERSION
	.align		4
        /*0000*/ 	.byte	0x04, 0x37
        /*0002*/ 	.short	(.L_150 - .L_149)
.L_149:
        /*0004*/ 	.word	0x00000082


	//----- nvinfo : EIATTR_KPARAM_INFO
	.align		4
.L_150:
        /*0008*/ 	.byte	0x04, 0x17
        /*000a*/ 	.short	(.L_152 - .L_151)
.L_151:
        /*000c*/ 	.word	0x00000000
        /*0010*/ 	.short	0x0000
        /*0012*/ 	.short	0x0000
        /*0014*/ 	.byte	0x00, 0xf0, 0x01, 0x2a


	//----- nvinfo : EIATTR_SPARSE_MMA_MASK
	.align		4
.L_152:
        /*0018*/ 	.byte	0x03, 0x50
        /*001a*/ 	.short	0x0000


	//----- nvinfo : EIATTR_MAXREG_COUNT
	.align		4
        /*001c*/ 	.byte	0x03, 0x1b
        /*001e*/ 	.short	0x00a8


	//----- nvinfo : EIATTR_MERCURY_ISA_VERSION
	.align		4
        /*0020*/ 	.byte	0x03, 0x5f
        /*0022*/ 	.short	0x0101


	//----- nvinfo : EIATTR_VRC_CTA_INIT_COUNT
	.align		4
        /*0024*/ 	.byte	0x02, 0x4a
	.zero		1
	.zero		1


	//----- nvinfo : EIATTR_EXIT_INSTR_OFFSETS
	.align		4
        /*0028*/ 	.byte	0x04, 0x1c
        /*002a*/ 	.short	(.L_154 - .L_153)


	//   ....[0]....
.L_153:
        /*002c*/ 	.word	0x00000010


	//----- nvinfo : EIATTR_MAX_THREADS
	.align		4
.L_154:
        /*0030*/ 	.byte	0x04, 0x05
        /*0032*/ 	.short	(.L_156 - .L_155)
.L_155:
        /*0034*/ 	.word	0x00000180
        /*0038*/ 	.word	0x00000001
        /*003c*/ 	.word	0x00000001


	//----- nvinfo : EIATTR_CBANK_PARAM_SIZE
	.align		4
.L_156:
        /*0040*/ 	.byte	0x03, 0x19
        /*0042*/ 	.short	0x0a80


	//----- nvinfo : EIATTR_PARAM_CBANK
	.align		4
        /*0044*/ 	.byte	0x04, 0x0a
        /*0046*/ 	.short	(.L_158 - .L_157)
	.align		4
.L_157:
        /*0048*/ 	.word	index@(.nv.constant0._ZN7cutlass13device_kernelIN5flash11enable_sm90INS1_16FlashAttnFwdSm90INS1_25CollectiveMainloopFwdSm90ILi2EN4cute5tupleIJNS5_1CILi1EEES8_S8_EEENS6_IJNS7_ILi128EEENS7_ILi160EEENS7_ILi192EEEEEELi128ENS_12float_e4m3_tEfNS_4arch4Sm90ELb1ELb0ELb0ELb1ELb1ELb0ELb0ELb1ELb1ELb1ELb1ELb0EEENS1_21CollectiveEpilogueFwdINS6_IJSA_SA_SB_EEES9_NS_10bfloat16_tESG_Li256ELb1ELb1ELb1ELb1EEENS1_36VarlenDynamicPersistentTileSchedulerILi128ELi160ELi256ELi128ELb1ELb1ELb1ELb1ELb1ELb1EEEEEEEEEvNT_6ParamsE)
        /*004c*/ 	.short	0x0380
        /*004e*/ 	.short	0x0a80


	//----- nvinfo : EIATTR_SW_WAR
	.align		4
.L_158:
        /*0050*/ 	.byte	0x04, 0x36
        /*0052*/ 	.short	(.L_160 - .L_159)
.L_159:
        /*0054*/ 	.word	0x00000008
.L_160:


//--------------------- .nv.info._ZN7cutlass13device_kernelIN5flash11enable_sm90INS1_16FlashAttnFwdSm90INS1_25CollectiveMainloopFwdSm90ILi2EN4cute5tupleIJNS5_1CILi1EEES8_S8_EEENS6_IJNS7_ILi128EEENS7_ILi160EEENS7_ILi192EEEEEELi128ENS_12float_e4m3_tEfNS_4arch4Sm90ELb1ELb0ELb0ELb1ELb1ELb1ELb0ELb1ELb1ELb1ELb1ELb0EEENS1_21CollectiveEpilogueFwdINS6_IJSA_SA_SB_EEES9_NS_10bfloat16_tESG_Li256ELb1ELb1ELb1ELb1EEENS1_36VarlenDynamicPersistentTileSchedulerILi128ELi160ELi256ELi128ELb1ELb1ELb1ELb1ELb1ELb1EEEEEEEEEvNT_6ParamsE --------------------------
	.section	.nv.info._ZN7cutlass13device_kernelIN5flash11enable_sm90INS1_16FlashAttnFwdSm90INS1_25CollectiveMainloopFwdSm90ILi2EN4cute5tupleIJNS5_1CILi1EEES8_S8_EEENS6_IJNS7_ILi128EEENS7_ILi160EEENS7_ILi192EEEEEELi128ENS_12float_e4m3_tEfNS_4arch4Sm90ELb1ELb0ELb0ELb1ELb1ELb1ELb0ELb1ELb1ELb1ELb1ELb0EEENS1_21CollectiveEpilogueFwdINS6_IJSA_SA_SB_EEES9_NS_10bfloat16_tESG_Li256ELb1ELb1ELb1ELb1EEENS1_36VarlenDynamicPersistentTileSchedulerILi128ELi160ELi256ELi128ELb1ELb1ELb1ELb1ELb1ELb1EEEEEEEEEvNT_6ParamsE,"",@"SHT_CUDA_INFO"
	.sectionflags	@""
	.align	4


	//----- nvinfo : EIATTR_CUDA_API_VERSION
	.align		4
        /*0000*/ 	.byte	0x04, 0x37
        /*0002*/ 	.short	(.L_162 - .L_161)
.L_161:
        /*0004*/ 	.word	0x00000082


	//----- nvinfo : EIATTR_KPARAM_INFO
	.align		4
.L_162:
        /*0008*/ 	.byte	0x04, 0x17
        /*000a*/ 	.short	(.L_164 - .L_163)
.L_163:
        /*000c*/ 	.word	0x00000000
        /*0010*/ 	.short	0x0000
        /*0012*/ 	.short	0x0000
        /*0014*/ 	.byte	0x00, 0xf0, 0x01, 0x2a


	//----- nvinfo : EIATTR_SPARSE_MMA_MASK
	.align		4
.L_164:
        /*0018*/ 	.byte	0x03, 0x50
        /*001a*/ 	.short	0x0000


	//----- nvinfo : EIATTR_MAXREG_COUNT
	.align		4
        /*001c*/ 	.byte	0x03, 0x1b
        /*001e*/ 	.short	0x00a8


	//----- nvinfo : EIATTR_MERCURY_ISA_VERSION
	.align		4
        /*0020*/ 	.byte	0x03, 0x5f
        /*0022*/ 	.short	0x0101


	//----- nvinfo : EIATTR_VRC_CTA_INIT_COUNT
	.align		4
        /*0024*/ 	.byte	0x02, 0x4a
	.zero		1
	.zero		1


	//----- nvinfo : EIATTR_EXIT_INSTR_OFFSETS
	.align		4
        /*0028*/ 	.byte	0x04, 0x1c
        /*002a*/ 	.short	(.L_166 - .L_165)


	//   ....[0]....
.L_165:
        /*002c*/ 	.word	0x00000010


	//----- nvinfo : EIATTR_MAX_THREADS
	.align		4
.L_166:
        /*0030*/ 	.byte	0x04, 0x05
        /*0032*/ 	.short	(.L_168 - .L_167)
.L_167:
        /*0034*/ 	.word	0x00000180
        /*0038*/ 	.word	0x00000001
        /*003c*/ 	.word	0x00000001


	//----- nvinfo : EIATTR_CBANK_PARAM_SIZE
	.align		4
.L_168:
        /*0040*/ 	.byte	0x03, 0x19
        /*0042*/ 	.short	0x0a80


	//----- nvinfo : EIATTR_PARAM_CBANK
	.align		4
        /*0044*/ 	.byte	0x04, 0x0a
        /*0046*/ 	.short	(.L_170 - .L_169)
	.align		4
.L_169:
        /*0048*/ 	.word	index@(.nv.constant0._ZN7cutlass13device_kernelIN5flash11enable_sm90INS1_16FlashAttnFwdSm90INS1_25CollectiveMainloopFwdSm90ILi2EN4cute5tupleIJNS5_1CILi1EEES8_S8_EEENS6_IJNS7_ILi128EEENS7_ILi160EEENS7_ILi192EEEEEELi128ENS_12float_e4m3_tEfNS_4arch4Sm90ELb1ELb0ELb0ELb1ELb1ELb1ELb0ELb1ELb1ELb1ELb1ELb0EEENS1_21CollectiveEpilogueFwdINS6_IJSA_SA_SB_EEES9_NS_10bfloat16_tESG_Li256ELb1ELb1ELb1ELb1EEENS1_36VarlenDynamicPersistentTileSchedulerILi128ELi160ELi256ELi128ELb1ELb1ELb1ELb1ELb1ELb1EEEEEEEEEvNT_6ParamsE)
        /*004c*/ 	.short	0x0380
        /*004e*/ 	.short	0x0a80


	//----- nvinfo : EIATTR_SW_WAR
	.align		4
.L_170:
        /*0050*/ 	.byte	0x04, 0x36
        /*0052*/ 	.short	(.L_172 - .L_171)
.L_171:
        /*0054*/ 	.word	0x00000008
.L_172:


//--------------------- .nv.callgraph             --------------------------
	.section	.nv.callgraph,"",@"SHT_CUDA_CALLGRAPH"
	.align	4
	.sectionentsize	8
	.align		4
        /*0000*/ 	.word	0x00000000
	.align		4
        /*0004*/ 	.word	0xffffffff
	.align		4
        /*0008*/ 	.word	0x00000000
	.align		4
        /*000c*/ 	.word	0xfffffffe
	.align		4
        /*0010*/ 	.word	0x00000000
	.align		4
        /*0014*/ 	.word	0xfffffffd
	.align		4
        /*0018*/ 	.word	0x00000000
	.align		4
        /*001c*/ 	.word	0xfffffffc


//--------------------- .nv.constant4             --------------------------
	.section	.nv.constant4,"a",@progbits
	.align	8
	.align		8
.nv.constant4:
        /*0000*/ 	.dword	_ZN79_INTERNAL_250443a5_43_flash_fwd_hdimdiff_e4m3_paged_split_sm90_cu_49158569_37574cuda3std3__45__cpo5beginE
	.align		8
        /*0008*/ 	.dword	_ZN79_INTERNAL_250443a5_43_flash_fwd_hdimdiff_e4m3_paged_split_sm90_cu_49158569_37574cuda3std3__45__cpo3endE
	.align		8
        /*0010*/ 	.dword	_ZN79_INTERNAL_250443a5_43_flash_fwd_hdimdiff_e4m3_paged_split_sm90_cu_49158569_37574cuda3std3__45__cpo6cbeginE
	.align		8
        /*0018*/ 	.dword	_ZN79_INTERNAL_250443a5_43_flash_fwd_hdimdiff_e4m3_paged_split_sm90_cu_49158569_37574cuda3std3__45__cpo4cendE
	.align		8
        /*0020*/ 	.dword	_ZN79_INTERNAL_250443a5_43_flash_fwd_hdimdiff_e4m3_paged_split_sm90_cu_49158569_37574cuda3std3__481_GLOBAL__N__250443a5_43_flash_fwd_hdimdiff_e4m3_paged_split_sm90_cu_49158569_37576ignoreE
	.align		8
        /*0028*/ 	.dword	_ZN79_INTERNAL_250443a5_43_flash_fwd_hdimdiff_e4m3_paged_split_sm90_cu_49158569_37574cuda3std3__419piecewise_constructE
	.align		8
        /*0030*/ 	.dword	_ZN79_INTERNAL_250443a5_43_flash_fwd_hdimdiff_e4m3_paged_split_sm90_cu_49158569_37574cuda3std3__48in_placeE
	.align		8
        /*0038*/ 	.dword	_ZN79_INTERNAL_250443a5_43_flash_fwd_hdimdiff_e4m3_paged_split_sm90_cu_49158569_37574cuda3std6ranges3__45__cpo4swapE
	.align		8
        /*0040*/ 	.dword	_ZN79_INTERNAL_250443a5_43_flash_fwd_hdimdiff_e4m3_paged_split_sm90_cu_49158569_37574cuda3std6ranges3__45__cpo9iter_moveE
	.align		8
        /*0048*/ 	.dword	_ZN79_INTERNAL_250443a5_43_flash_fwd_hdimdiff_e4m3_paged_split_sm90_cu_49158569_37574cute7productE
	.align		8
        /*0050*/ 	.dword	_ZN79_INTERNAL_250443a5_43_flash_fwd_hdimdiff_e4m3_paged_split_sm90_cu_49158569_37574cute1_E


//--------------------- .text._ZN7cutlass13device_kernelIN5flash11enable_sm90INS1_16FlashAttnFwdSm90INS1_25CollectiveMainloopFwdSm90ILi2EN4cute5tupleIJNS5_1CILi1EEES8_S8_EEENS6_IJNS7_ILi128EEENS7_ILi160EEENS7_ILi192EEEEEELi128ENS_12float_e4m3_tEfNS_4arch4Sm90ELb0ELb0ELb0ELb0ELb1ELb0ELb0ELb1ELb1ELb1ELb1ELb0EEENS1_21CollectiveEpilogueFwdINS6_IJSA_SA_SB_EEES9_NS_10bfloat16_tESG_Li256ELb0ELb1ELb1ELb1EEENS1_19SingleTileSchedulerILb0ELb1ELb1ELi128EEEEEEEEEvNT_6ParamsE --------------------------
	.section	.text._ZN7cutlass13device_kernelIN5flash11enable_sm90INS1_16FlashAttnFwdSm90INS1_25CollectiveMainloopFwdSm90ILi2EN4cute5tupleIJNS5_1CILi1EEES8_S8_EEENS6_IJNS7_ILi128EEENS7_ILi160EEENS7_ILi192EEEEEELi128ENS_12float_e4m3_tEfNS_4arch4Sm90ELb0ELb0ELb0ELb0ELb1ELb0ELb0ELb1ELb1ELb1ELb1ELb0EEENS1_21CollectiveEpilogueFwdINS6_IJSA_SA_SB_EEES9_NS_10bfloat16_tESG_Li256ELb0ELb1ELb1ELb1EEENS1_19SingleTileSchedulerILb0ELb1ELb1ELi128EEEEEEEEEvNT_6ParamsE,"ax",@progbits
	.align	128
.text._ZN7cutlass13device_kernelIN5flash11enable_sm90INS1_16FlashAttnFwdSm90INS1_25CollectiveMainloopFwdSm90ILi2EN4cute5tupleIJNS5_1CILi1EEES8_S8_EEENS6_IJNS7_ILi128EEENS7_ILi160EEENS7_ILi192EEEEEELi128ENS_12float_e4m3_tEfNS_4arch4Sm90ELb0ELb0ELb0ELb0ELb1ELb0ELb0ELb1ELb1ELb1ELb1ELb0EEENS1_21CollectiveEpilogueFwdINS6_IJSA_SA_SB_EEES9_NS_10bfloat16_tESG_Li256ELb0ELb1ELb1ELb1EEENS1_19SingleTileSchedulerILb0ELb1ELb1ELi128EEEEEEEEEvNT_6ParamsE:
        .type           _ZN7cutlass13device_kernelIN5flash11enable_sm90INS1_16FlashAttnFwdSm90INS1_25CollectiveMainloopFwdSm90ILi2EN4cute5tupleIJNS5_1CILi1EEES8_S8_EEENS6_IJNS7_ILi128EEENS7_ILi160EEENS7_ILi192EEEEEELi128ENS_12float_e4m3_tEfNS_4arch4Sm90ELb0ELb0ELb0ELb0ELb1ELb0ELb0ELb1ELb1ELb1ELb1ELb0EEENS1_21CollectiveEpilogueFwdINS6_IJSA_SA_SB_EEES9_NS_10bfloat16_tESG_Li256ELb0ELb1ELb1ELb1EEENS1_19SingleTileSchedulerILb0ELb1ELb1ELi128EEEEEEEEEvNT_6ParamsE,@function
        .size           _ZN7cutlass13device_kernelIN5flash11enable_sm90INS1_16FlashAttnFwdSm90INS1_25CollectiveMainloopFwdSm90ILi2EN4cute5tupleIJNS5_1CILi1EEES8_S8_EEENS6_IJNS7_ILi128EEENS7_ILi160EEENS7_ILi192EEEEEELi128ENS_12float_e4m3_tEfNS_4arch4Sm90ELb0ELb0ELb0ELb0ELb1ELb0ELb0ELb1ELb1ELb1ELb1ELb0EEENS1_21CollectiveEpilogueFwdINS6_IJSA_SA_SB_EEES9_NS_10bfloat16_tESG_Li256ELb0ELb1ELb1ELb1EEENS1_19SingleTileSchedulerILb0ELb1ELb1ELi128EEEEEEEEEvNT_6ParamsE,(.L_x_9 - _ZN7cutlass13device_kernelIN5flash11enable_sm90INS1_16FlashAttnFwdSm90INS1_25CollectiveMainloopFwdSm90ILi2EN4cute5tupleIJNS5_1CILi1EEES8_S8_EEENS6_IJNS7_ILi128EEENS7_ILi160EEENS7_ILi192EEEEEELi128ENS_12float_e4m3_tEfNS_4arch4Sm90ELb0ELb0ELb0ELb0ELb1ELb0ELb0ELb1ELb1ELb1ELb1ELb0EEENS1_21CollectiveEpilogueFwdINS6_IJSA_SA_SB_EEES9_NS_10bfloat16_tESG_Li256ELb0ELb1ELb1ELb1EEENS1_19SingleTileSchedulerILb0ELb1ELb1ELi128EEEEEEEEEvNT_6ParamsE)
        .other          _ZN7cutlass13device_kernelIN5flash11enable_sm90INS1_16FlashAttnFwdSm90INS1_25CollectiveMainloopFwdSm90ILi2EN4cute5tupleIJNS5_1CILi1EEES8_S8_EEENS6_IJNS7_ILi128EEENS7_ILi160EEENS7_ILi192EEEEEELi128ENS_12float_e4m3_tEfNS_4arch4Sm90ELb0ELb0ELb0ELb0ELb1ELb0ELb0ELb1ELb1ELb1ELb1ELb0EEENS1_21CollectiveEpilogueFwdINS6_IJSA_SA_SB_EEES9_NS_10bfloat16_tESG_Li256ELb0ELb1ELb1ELb1EEENS1_19SingleTileSchedulerILb0ELb1ELb1ELi128EEEEEEEEEvNT_6ParamsE,@"STO_CUDA_ENTRY STV_DEFAULT"
_ZN7cutlass13device_kernelIN5flash11enable_sm90INS1_16FlashAttnFwdSm90INS1_25CollectiveMainloopFwdSm90ILi2EN4cute5tupleIJNS5_1CILi1EEES8_S8_EEENS6_IJNS7_ILi128EEENS7_ILi160EEENS7_ILi192EEEEEELi128ENS_12float_e4m3_tEfNS_4arch4Sm90ELb0ELb0ELb0ELb0ELb1ELb0ELb0ELb1ELb1ELb1ELb1ELb0EEENS1_21CollectiveEpilogueFwdINS6_IJSA_SA_SB_EEES9_NS_10bfloat16_tESG_Li256ELb0ELb1ELb1ELb1EEENS1_19SingleTileSchedulerILb0ELb1ELb1ELi128EEEEEEEEEvNT_6ParamsE:
[----:B------:R-:W-:Y:S01]  /*0000*/  LDC R1, c[0x0][0x37c] ;  /* 0x0000df00ff017b82 */ /* 0x000fe20000000800 */
[----:B------:R-:W-:Y:S05]  /*0010*/  EXIT ;  /* 0x000000000000794d */ /* 0x000fea0003800000 */
.L_x_0:
[----:B------:R-:W-:-:S00]  /*0020*/  BRA `(.L_x_0) ;  /* 0xfffffffc00fc7947 */ /* 0x000fc0000383ffff */
[----:B------:R-:W-:-:S00]  /*0030*/  NOP ;  /* 0x0000000000007918 */ /* 0x000fc00000000000 */
        /* <DEDUP_REMOVED lines=12> */
.L_x_9:


//--------------------- .text._ZN7cutlass13device_kernelIN5flash11enable_sm90INS1_16FlashAttnFwdSm90INS1_25CollectiveMainloopFwdSm90ILi2EN4cute5tupleIJNS5_1CILi1EEES8_S8_EEENS6_IJNS7_ILi128EEENS7_ILi160EEENS7_ILi192EEEEEELi128ENS_12float_e4m3_tEfNS_4arch4Sm90ELb0ELb0ELb0ELb1ELb1ELb0ELb0ELb1ELb1ELb1ELb1ELb0EEENS1_21CollectiveEpilogueFwdINS6_IJSA_SA_SB_EEES9_NS_10bfloat16_tESG_Li256ELb1ELb1ELb1ELb1EEENS1_36VarlenDynamicPersistentTileSchedulerILi128ELi160ELi256ELi128ELb1ELb1ELb1ELb0ELb1ELb1EEEEEEEEEvNT_6ParamsE --------------------------
	.section	.text._ZN7cutlass13device_kernelIN5flash11enable_sm90INS1_16FlashAttnFwdSm90INS1_25CollectiveMainloopFwdSm90ILi2EN4cute5tupleIJNS5_1CILi1EEES8_S8_EEENS6_IJNS7_ILi128EEENS7_ILi160EEENS7_ILi192EEEEEELi128ENS_12float_e4m3_tEfNS_4arch4Sm90ELb0ELb0ELb0ELb1ELb1ELb0ELb0ELb1ELb1ELb1ELb1ELb0EEENS1_21CollectiveEpilogueFwdINS6_IJSA_SA_SB_EEES9_NS_10bfloat16_tESG_Li256ELb1ELb1ELb1ELb1EEENS1_36VarlenDynamicPersistentTileSchedulerILi128ELi160ELi256ELi128ELb1ELb1ELb1ELb0ELb1ELb1EEEEEEEEEvNT_6ParamsE,"ax",@progbits
	.align	128
.text._ZN7cutlass13device_kernelIN5flash11enable_sm90INS1_16FlashAttnFwdSm90INS1_25CollectiveMainloopFwdSm90ILi2EN4cute5tupleIJNS5_1CILi1EEES8_S8_EEENS6_IJNS7_ILi128EEENS7_ILi160EEENS7_ILi192EEEEEELi128ENS_12float_e4m3_tEfNS_4arch4Sm90ELb0ELb0ELb0ELb1ELb1ELb0ELb0ELb1ELb1ELb1ELb1ELb0EEENS1_21CollectiveEpilogueFwdINS6_IJSA_SA_SB_EEES9_NS_10bfloat16_tESG_Li256ELb1ELb1ELb1ELb1EEENS1_36VarlenDynamicPersistentTileSchedulerILi128ELi160ELi256ELi128ELb1ELb1ELb1ELb0ELb1ELb1EEEEEEEEEvNT_6ParamsE:
        .type           _ZN7cutlass13device_kernelIN5flash11enable_sm90INS1_16FlashAttnFwdSm90INS1_25CollectiveMainloopFwdSm90ILi2EN4cute5tupleIJNS5_1CILi1EEES8_S8_EEENS6_IJNS7_ILi128EEENS7_ILi160EEENS7_ILi192EEEEEELi128ENS_12float_e4m3_tEfNS_4arch4Sm90ELb0ELb0ELb0ELb1ELb1ELb0ELb0ELb1ELb1ELb1ELb1ELb0EEENS1_21CollectiveEpilogueFwdINS6_IJSA_SA_SB_EEES9_NS_10bfloat16_tESG_Li256ELb1ELb1ELb1ELb1EEENS1_36VarlenDynamicPersistentTileSchedulerILi128ELi160ELi256ELi128ELb1ELb1ELb1ELb0ELb1ELb1EEEEEEEEEvNT_6ParamsE,@function
        .size           _ZN7cutlass13device_kernelIN5flash11enable_sm90INS1_16FlashAttnFwdSm90INS1_25CollectiveMainloopFwdSm90ILi2EN4cute5tupleIJNS5_1CILi1EEES8_S8_EEENS6_IJNS7_ILi128EEENS7_ILi160EEENS7_ILi192EEEEEELi128ENS_12float_e4m3_tEfNS_4arch4Sm90ELb0ELb0ELb0ELb1ELb1ELb0ELb0ELb1ELb1ELb1ELb1ELb0EEENS1_21CollectiveEpilogueFwdINS6_IJSA_SA_SB_EEES9_NS_10bfloat16_tESG_Li256ELb1ELb1ELb1ELb1EEENS1_36VarlenDynamicPersistentTileSchedulerILi128ELi160ELi256ELi128ELb1ELb1ELb1ELb0ELb1ELb1EEEEEEEEEvNT_6ParamsE,(.L_x_10 - _ZN7cutlass13device_kernelIN5flash11enable_sm90INS1_16FlashAttnFwdSm90INS1_25CollectiveMainloopFwdSm90ILi2EN4cute5tupleIJNS5_1CILi1EEES8_S8_EEENS6_IJNS7_ILi128EEENS7_ILi160EEENS7_ILi192EEEEEELi128ENS_12float_e4m3_tEfNS_4arch4Sm90ELb0ELb0ELb0ELb1ELb1ELb0ELb0ELb1ELb1ELb1ELb1ELb0EEENS1_21CollectiveEpilogueFwdINS6_IJSA_SA_SB_EEES9_NS_10bfloat16_tESG_Li256ELb1ELb1ELb1ELb1EEENS1_36VarlenDynamicPersistentTileSchedulerILi128ELi160ELi256ELi128ELb1ELb1ELb1ELb0ELb1ELb1EEEEEEEEEvNT_6ParamsE)
        .other          _ZN7cutlass13device_kernelIN5flash11enable_sm90INS1_16FlashAttnFwdSm90INS1_25CollectiveMainloopFwdSm90ILi2EN4cute5tupleIJNS5_1CILi1EEES8_S8_EEENS6_IJNS7_ILi128EEENS7_ILi160EEENS7_ILi192EEEEEELi128ENS_12float_e4m3_tEfNS_4arch4Sm90ELb0ELb0ELb0ELb1ELb1ELb0ELb0ELb1ELb1ELb1ELb1ELb0EEENS1_21CollectiveEpilogueFwdINS6_IJSA_SA_SB_EEES9_NS_10bfloat16_tESG_Li256ELb1ELb1ELb1ELb1EEENS1_36VarlenDynamicPersistentTileSchedulerILi128ELi160ELi256ELi128ELb1ELb1ELb1ELb0ELb1ELb1EEEEEEEEEvNT_6ParamsE,@"STO_CUDA_ENTRY STV_DEFAULT"
_ZN7cutlass13device_kernelIN5flash11enable_sm90INS1_16FlashAttnFwdSm90INS1_25CollectiveMainloopFwdSm90ILi2EN4cute5tupleIJNS5_1CILi1EEES8_S8_EEENS6_IJNS7_ILi128EEENS7_ILi160EEENS7_ILi192EEEEEELi128ENS_12float_e4m3_tEfNS_4arch4Sm90ELb0ELb0ELb0ELb1ELb1ELb0ELb0ELb1ELb1ELb1ELb1ELb0EEENS1_21CollectiveEpilogueFwdINS6_IJSA_SA_SB_EEES9_NS_10bfloat16_tESG_Li256ELb1ELb1ELb1ELb1EEENS1_36VarlenDynamicPersistentTileSchedulerILi128ELi160ELi256ELi128ELb1ELb1ELb1ELb0ELb1ELb1EEEEEEEEEvNT_6ParamsE:
[----:B------:R-:W-:Y:S01]  /*0000*/  LDC R1, c[0x0][0x37c] ;  /* 0x0000df00ff017b82 */ /* 0x000fe20000000800 */
[----:B------:R-:W-:Y:S05]  /*0010*/  EXIT ;  /* 0x000000000000794d */ /* 0x000fea0003800000 */
.L_x_1:
        /* <DEDUP_REMOVED lines=14> */
.L_x_10:


//--------------------- .text._ZN7cutlass13device_kernelIN5flash11enable_sm90INS1_16FlashAttnFwdSm90INS1_25CollectiveMainloopFwdSm90ILi2EN4cute5tupleIJNS5_1CILi1EEES8_S8_EEENS6_IJNS7_ILi128EEENS7_ILi160EEENS7_ILi192EEEEEELi128ENS_12float_e4m3_tEfNS_4arch4Sm90ELb0ELb0ELb0ELb1ELb1ELb1ELb0ELb1ELb1ELb1ELb1ELb0EEENS1_21CollectiveEpilogueFwdINS6_IJSA_SA_SB_EEES9_NS_10bfloat16_tESG_Li256ELb1ELb1ELb1ELb1EEENS1_36VarlenDynamicPersistentTileSchedulerILi128ELi160ELi256ELi128ELb1ELb1ELb1ELb0ELb1ELb1EEEEEEEEEvNT_6ParamsE --------------------------
	.section	.text._ZN7cutlass13device_kernelIN5flash11enable_sm90INS1_16FlashAttnFwdSm90INS1_25CollectiveMainloopFwdSm90ILi2EN4cute5tupleIJNS5_1CILi1EEES8_S8_EEENS6_IJNS7_ILi128EEENS7_ILi160EEENS7_ILi192EEEEEELi128ENS_12float_e4m3_tEfNS_4arch4Sm90ELb0ELb0ELb0ELb1ELb1ELb1ELb0ELb1ELb1ELb1ELb1ELb0EEENS1_21CollectiveEpilogueFwdINS6_IJSA_SA_SB_EEES9_NS_10bfloat16_tESG_Li256ELb1ELb1ELb1ELb1EEENS1_36VarlenDynamicPersistentTileSchedulerILi128ELi160ELi256ELi128ELb1ELb1ELb1ELb0ELb1ELb1EEEEEEEEEvNT_6ParamsE,"ax",@progbits
	.align	128
.text._ZN7cutlass13device_kernelIN5flash11enable_sm90INS1_16FlashAttnFwdSm90INS1_25CollectiveMainloopFwdSm90ILi2EN4cute5tupleIJNS5_1CILi1EEES8_S8_EEENS6_IJNS7_ILi128EEENS7_ILi160EEENS7_ILi192EEEEEELi128ENS_12float_e4m3_tEfNS_4arch4Sm90ELb0ELb0ELb0ELb1ELb1ELb1ELb0ELb1ELb1ELb1ELb1ELb0EEENS1_21CollectiveEpilogueFwdINS6_IJSA_SA_SB_EEES9_NS_10bfloat16_tESG_Li256ELb1ELb1ELb1ELb1EEENS1_36VarlenDynamicPersistentTileSchedulerILi128ELi160ELi256ELi128ELb1ELb1ELb1ELb0ELb1ELb1EEEEEEEEEvNT_6ParamsE:
        .type           _ZN7cutlass13device_kernelIN5flash11enable_sm90INS1_16FlashAttnFwdSm90INS1_25CollectiveMainloopFwdSm90ILi2EN4cute5tupleIJNS5_1CILi1EEES8_S8_EEENS6_IJNS7_ILi128EEENS7_ILi160EEENS7_ILi192EEEEEELi128ENS_12float_e4m3_tEfNS_4arch4Sm90ELb0ELb0ELb0ELb1ELb1ELb1ELb0ELb1ELb1ELb1ELb1ELb0EEENS1_21CollectiveEpilogueFwdINS6_IJSA_SA_SB_EEES9_NS_10bfloat16_tESG_Li256ELb1ELb1ELb1ELb1EEENS1_36VarlenDynamicPersistentTileSchedulerILi128ELi160ELi256ELi128ELb1ELb1ELb1ELb0ELb1ELb1EEEEEEEEEvNT_6ParamsE,@function
        .size           _ZN7cutlass13device_kernelIN5flash11enable_sm90INS1_16FlashAttnFwdSm90INS1_25CollectiveMainloopFwdSm90ILi2EN4cute5tupleIJNS5_1CILi1EEES8_S8_EEENS6_IJNS7_ILi128EEENS7_ILi160EEENS7_ILi192EEEEEELi128ENS_12float_e4m3_tEfNS_4arch4Sm90ELb0ELb0ELb0ELb1ELb1ELb1ELb0ELb1ELb1ELb1ELb1ELb0EEENS1_21CollectiveEpilogueFwdINS6_IJSA_SA_SB_EEES9_NS_10bfloat16_tESG_Li256ELb1ELb1ELb1ELb1EEENS1_36VarlenDynamicPersistentTileSchedulerILi128ELi160ELi256ELi128ELb1ELb1ELb1ELb0ELb1ELb1EEEEEEEEEvNT_6ParamsE,(.L_x_11 - _ZN7cutlass13device_kernelIN5flash11enable_sm90INS1_16FlashAttnFwdSm90INS1_25CollectiveMainloopFwdSm90ILi2EN4cute5tupleIJNS5_1CILi1EEES8_S8_EEENS6_IJNS7_ILi128EEENS7_ILi160EEENS7_ILi192EEEEEELi128ENS_12float_e4m3_tEfNS_4arch4Sm90ELb0ELb0ELb0ELb1ELb1ELb1ELb0ELb1ELb1ELb1ELb1ELb0EEENS1_21CollectiveEpilogueFwdINS6_IJSA_SA_SB_EEES9_NS_10bfloat16_tESG_Li256ELb1ELb1ELb1ELb1EEENS1_36VarlenDynamicPersistentTileSchedulerILi128ELi160ELi256ELi128ELb1ELb1ELb1ELb0ELb1ELb1EEEEEEEEEvNT_6ParamsE)
        .other          _ZN7cutlass13device_kernelIN5flash11enable_sm90INS1_16FlashAttnFwdSm90INS1_25CollectiveMainloopFwdSm90ILi2EN4cute5tupleIJNS5_1CILi1EEES8_S8_EEENS6_IJNS7_ILi128EEENS7_ILi160EEENS7_ILi192EEEEEELi128ENS_12float_e4m3_tEfNS_4arch4Sm90ELb0ELb0ELb0ELb1ELb1ELb1ELb0ELb1ELb1ELb1ELb1ELb0EEENS1_21CollectiveEpilogueFwdINS6_IJSA_SA_SB_EEES9_NS_10bfloat16_tESG_Li256ELb1ELb1ELb1ELb1EEENS1_36VarlenDynamicPersistentTileSchedulerILi128ELi160ELi256ELi128ELb1ELb1ELb1ELb0ELb1ELb1EEEEEEEEEvNT_6ParamsE,@"STO_CUDA_ENTRY STV_DEFAULT"
_ZN7cutlass13device_kernelIN5flash11enable_sm90INS1_16FlashAttnFwdSm90INS1_25CollectiveMainloopFwdSm90ILi2EN4cute5tupleIJNS5_1CILi1EEES8_S8_EEENS6_IJNS7_ILi128EEENS7_ILi160EEENS7_ILi192EEEEEELi128ENS_12float_e4m3_tEfNS_4arch4Sm90ELb0ELb0ELb0ELb1ELb1ELb1ELb0ELb1ELb1ELb1ELb1ELb0EEENS1_21CollectiveEpilogueFwdINS6_IJSA_SA_SB_EEES9_NS_10bfloat16_tESG_Li256ELb1ELb1ELb1ELb1EEENS1_36VarlenDynamicPersistentTileSchedulerILi128ELi160ELi256ELi128ELb1ELb1ELb1ELb0ELb1ELb1EEEEEEEEEvNT_6ParamsE:
[----:B------:R-:W-:Y:S01]  /*0000*/  LDC R1, c[0x0][0x37c] ;  /* 0x0000df00ff017b82 */ /* 0x000fe20000000800 */
[----:B------:R-:W-:Y:S05]  /*0010*/  EXIT ;  /* 0x000000000000794d */ /* 0x000fea0003800000 */
.L_x_2:
        /* <DEDUP_REMOVED lines=14> */
.L_x_11:


//--------------------- .text._ZN7cutlass13device_kernelIN5flash11enable_sm90INS1_16FlashAttnFwdSm90INS1_25CollectiveMainloopFwdSm90ILi2EN4cute5tupleIJNS5_1CILi1EEES8_S8_EEENS6_IJNS7_ILi128EEESA_NS7_ILi192EEEEEELi128ENS_12float_e4m3_tEfNS_4arch4Sm90ELb0ELb1ELb0ELb0ELb1ELb0ELb0ELb1ELb1ELb1ELb1ELb0EEENS1_21CollectiveEpilogueFwdINS6_IJSA_SA_SA_EEES9_NS_10bfloat16_tESF_Li256ELb0ELb1ELb1ELb1EEENS1_19SingleTileSchedulerILb0ELb1ELb1ELi128EEEEEEEEEvNT_6ParamsE --------------------------
	.section	.text._ZN7cutlass13device_kernelIN5flash11enable_sm90INS1_16FlashAttnFwdSm90INS1_25CollectiveMainloopFwdSm90ILi2EN4cute5tupleIJNS5_1CILi1EEES8_S8_EEENS6_IJNS7_ILi128EEESA_NS7_ILi192EEEEEELi128ENS_12float_e4m3_tEfNS_4arch4Sm90ELb0ELb1ELb0ELb0ELb1ELb0ELb0ELb1ELb1ELb1ELb1ELb0EEENS1_21CollectiveEpilogueFwdINS6_IJSA_SA_SA_EEES9_NS_10bfloat16_tESF_Li256ELb0ELb1ELb1ELb1EEENS1_19SingleTileSchedulerILb0ELb1ELb1ELi128EEEEEEEEEvNT_6ParamsE,"ax",@progbits
	.align	128
.text._ZN7cutlass13device_kernelIN5flash11enable_sm90INS1_16FlashAttnFwdSm90INS1_25CollectiveMainloopFwdSm90ILi2EN4cute5tupleIJNS5_1CILi1EEES8_S8_EEENS6_IJNS7_ILi128EEESA_NS7_ILi192EEEEEELi128ENS_12float_e4m3_tEfNS_4arch4Sm90ELb0ELb1ELb0ELb0ELb1ELb0ELb0ELb1ELb1ELb1ELb1ELb0EEENS1_21CollectiveEpilogueFwdINS6_IJSA_SA_SA_EEES9_NS_10bfloat16_tESF_Li256ELb0ELb1ELb1ELb1EEENS1_19SingleTileSchedulerILb0ELb1ELb1ELi128EEEEEEEEEvNT_6ParamsE:
        .type           _ZN7cutlass13device_kernelIN5flash11enable_sm90INS1_16FlashAttnFwdSm90INS1_25CollectiveMainloopFwdSm90ILi2EN4cute5tupleIJNS5_1CILi1EEES8_S8_EEENS6_IJNS7_ILi128EEESA_NS7_ILi192EEEEEELi128ENS_12float_e4m3_tEfNS_4arch4Sm90ELb0ELb1ELb0ELb0ELb1ELb0ELb0ELb1ELb1ELb1ELb1ELb0EEENS1_21CollectiveEpilogueFwdINS6_IJSA_SA_SA_EEES9_NS_10bfloat16_tESF_Li256ELb0ELb1ELb1ELb1EEENS1_19SingleTileSchedulerILb0ELb1ELb1ELi128EEEEEEEEEvNT_6ParamsE,@function
        .size           _ZN7cutlass13device_kernelIN5flash11enable_sm90INS1_16FlashAttnFwdSm90INS1_25CollectiveMainloopFwdSm90ILi2EN4cute5tupleIJNS5_1CILi1EEES8_S8_EEENS6_IJNS7_ILi128EEESA_NS7_ILi192EEEEEELi128ENS_12float_e4m3_tEfNS_4arch4Sm90ELb0ELb1ELb0ELb0ELb1ELb0ELb0ELb1ELb1ELb1ELb1ELb0EEENS1_21CollectiveEpilogueFwdINS6_IJSA_SA_SA_EEES9_NS_10bfloat16_tESF_Li256ELb0ELb1ELb1ELb1EEENS1_19SingleTileSchedulerILb0ELb1ELb1ELi128EEEEEEEEEvNT_6ParamsE,(.L_x_12 - _ZN7cutlass13device_kernelIN5flash11enable_sm90INS1_16FlashAttnFwdSm90INS1_25CollectiveMainloopFwdSm90ILi2EN4cute5tupleIJNS5_1CILi1EEES8_S8_EEENS6_IJNS7_ILi128EEESA_NS7_ILi192EEEEEELi128ENS_12float_e4m3_tEfNS_4arch4Sm90ELb0ELb1ELb0ELb0ELb1ELb0ELb0ELb1ELb1ELb1ELb1ELb0EEENS1_21CollectiveEpilogueFwdINS6_IJSA_SA_SA_EEES9_NS_10bfloat16_tESF_Li256ELb0ELb1ELb1ELb1EEENS1_19SingleTileSchedulerILb0ELb1ELb1ELi128EEEEEEEEEvNT_6ParamsE)
        .other          _ZN7cutlass13device_kernelIN5flash11enable_sm90INS1_16FlashAttnFwdSm90INS1_25CollectiveMainloopFwdSm90ILi2EN4cute5tupleIJNS5_1CILi1EEES8_S8_EEENS6_IJNS7_ILi128EEESA_NS7_ILi192EEEEEELi128ENS_12float_e4m3_tEfNS_4arch4Sm90ELb0ELb1ELb0ELb0ELb1ELb0ELb0ELb1ELb1ELb1ELb1ELb0EEENS1_21CollectiveEpilogueFwdINS6_IJSA_SA_SA_EEES9_NS_10bfloat16_tESF_Li256ELb0ELb1ELb1ELb1EEENS1_19SingleTileSchedulerILb0ELb1ELb1ELi128EEEEEEEEEvNT_6ParamsE,@"STO_CUDA_ENTRY STV_DEFAULT"
_ZN7cutlass13device_kernelIN5flash11enable_sm90INS1_16FlashAttnFwdSm90INS1_25CollectiveMainloopFwdSm90ILi2EN4cute5tupleIJNS5_1CILi1EEES8_S8_EEENS6_IJNS7_ILi128EEESA_NS7_ILi192EEEEEELi128ENS_12float_e4m3_tEfNS_4arch4Sm90ELb0ELb1ELb0ELb0ELb1ELb0ELb0ELb1ELb1ELb1ELb1ELb0EEENS1_21CollectiveEpilogueFwdINS6_IJSA_SA_SA_EEES9_NS_10bfloat16_tESF_Li256ELb0ELb1ELb1ELb1EEENS1_19SingleTileSchedulerILb0ELb1ELb1ELi128EEEEEEEEEvNT_6ParamsE:
[----:B------:R-:W-:Y:S01]  /*0000*/  LDC R1, c[0x0][0x37c] ;  /* 0x0000df00ff017b82 */ /* 0x000fe20000000800 */
[----:B------:R-:W-:Y:S05]  /*0010*/  EXIT ;  /* 0x000000000000794d */ /* 0x000fea0003800000 */
.L_x_3:
        /* <DEDUP_REMOVED lines=14> */
.L_x_12:


//--------------------- .text._ZN7cutlass13device_kernelIN5flash11enable_sm90INS1_16FlashAttnFwdSm90INS1_25CollectiveMainloopFwdSm90ILi2EN4cute5tupleIJNS5_1CILi1EEES8_S8_EEENS6_IJNS7_ILi128EEESA_NS7_ILi192EEEEEELi128ENS_12float_e4m3_tEfNS_4arch4Sm90ELb0ELb1ELb0ELb1ELb1ELb0ELb0ELb1ELb1ELb1ELb1ELb0EEENS1_21CollectiveEpilogueFwdINS6_IJSA_SA_SA_EEES9_NS_10bfloat16_tESF_Li256ELb1ELb1ELb1ELb1EEENS1_36VarlenDynamicPersistentTileSchedulerILi128ELi128ELi256ELi128ELb1ELb1ELb1ELb1ELb0ELb1EEEEEEEEEvNT_6ParamsE --------------------------
	.section	.text._ZN7cutlass13device_kernelIN5flash11enable_sm90INS1_16FlashAttnFwdSm90INS1_25CollectiveMainloopFwdSm90ILi2EN4cute5tupleIJNS5_1CILi1EEES8_S8_EEENS6_IJNS7_ILi128EEESA_NS7_ILi192EEEEEELi128ENS_12float_e4m3_tEfNS_4arch4Sm90ELb0ELb1ELb0ELb1ELb1ELb0ELb0ELb1ELb1ELb1ELb1ELb0EEENS1_21CollectiveEpilogueFwdINS6_IJSA_SA_SA_EEES9_NS_10bfloat16_tESF_Li256ELb1ELb1ELb1ELb1EEENS1_36VarlenDynamicPersistentTileSchedulerILi128ELi128ELi256ELi128ELb1ELb1ELb1ELb1ELb0ELb1EEEEEEEEEvNT_6ParamsE,"ax",@progbits
	.align	128
.text._ZN7cutlass13device_kernelIN5flash11enable_sm90INS1_16FlashAttnFwdSm90INS1_25CollectiveMainloopFwdSm90ILi2EN4cute5tupleIJNS5_1CILi1EEES8_S8_EEENS6_IJNS7_ILi128EEESA_NS7_ILi192EEEEEELi128ENS_12float_e4m3_tEfNS_4arch4Sm90ELb0ELb1ELb0ELb1ELb1ELb0ELb0ELb1ELb1ELb1ELb1ELb0EEENS1_21CollectiveEpilogueFwdINS6_IJSA_SA_SA_EEES9_NS_10bfloat16_tESF_Li256ELb1ELb1ELb1ELb1EEENS1_36VarlenDynamicPersistentTileSchedulerILi128ELi128ELi256ELi128ELb1ELb1ELb1ELb1ELb0ELb1EEEEEEEEEvNT_6ParamsE:
        .type           _ZN7cutlass13device_kernelIN5flash11enable_sm90INS1_16FlashAttnFwdSm90INS1_25CollectiveMainloopFwdSm90ILi2EN4cute5tupleIJNS5_1CILi1EEES8_S8_EEENS6_IJNS7_ILi128EEESA_NS7_ILi192EEEEEELi128ENS_12float_e4m3_tEfNS_4arch4Sm90ELb0ELb1ELb0ELb1ELb1ELb0ELb0ELb1ELb1ELb1ELb1ELb0EEENS1_21CollectiveEpilogueFwdINS6_IJSA_SA_SA_EEES9_NS_10bfloat16_tESF_Li256ELb1ELb1ELb1ELb1EEENS1_36VarlenDynamicPersistentTileSchedulerILi128ELi128ELi256ELi128ELb1ELb1ELb1ELb1ELb0ELb1EEEEEEEEEvNT_6ParamsE,@function
        .size           _ZN7cutlass13device_kernelIN5flash11enable_sm90INS1_16FlashAttnFwdSm90INS1_25CollectiveMainloopFwdSm90ILi2EN4cute5tupleIJNS5_1CILi1EEES8_S8_EEENS6_IJNS7_ILi128EEESA_NS7_ILi192EEEEEELi128ENS_12float_e4m3_tEfNS_4arch4Sm90ELb0ELb1ELb0ELb1ELb1ELb0ELb0ELb1ELb1ELb1ELb1ELb0EEENS1_21CollectiveEpilogueFwdINS6_IJSA_SA_SA_EEES9_NS_10bfloat16_tESF_Li256ELb1ELb1ELb1ELb1EEENS1_36VarlenDynamicPersistentTileSchedulerILi128ELi128ELi256ELi128ELb1ELb1ELb1ELb1ELb0ELb1EEEEEEEEEvNT_6ParamsE,(.L_x_13 - _ZN7cutlass13device_kernelIN5flash11enable_sm90INS1_16FlashAttnFwdSm90INS1_25CollectiveMainloopFwdSm90ILi2EN4cute5tupleIJNS5_1CILi1EEES8_S8_EEENS6_IJNS7_ILi128EEESA_NS7_ILi192EEEEEELi128ENS_12float_e4m3_tEfNS_4arch4Sm90ELb0ELb1ELb0ELb1ELb1ELb0ELb0ELb1ELb1ELb1ELb1ELb0EEENS1_21CollectiveEpilogueFwdINS6_IJSA_SA_SA_EEES9_NS_10bfloat16_tESF_Li256ELb1ELb1ELb1ELb1EEENS1_36VarlenDynamicPersistentTileSchedulerILi128ELi128ELi256ELi128ELb1ELb1ELb1ELb1ELb0ELb1EEEEEEEEEvNT_6ParamsE)
        .other          _ZN7cutlass13device_kernelIN5flash11enable_sm90INS1_16FlashAttnFwdSm90INS1_25CollectiveMainloopFwdSm90ILi2EN4cute5tupleIJNS5_1CILi1EEES8_S8_EEENS6_IJNS7_ILi128EEESA_NS7_ILi192EEEEEELi128ENS_12float_e4m3_tEfNS_4arch4Sm90ELb0ELb1ELb0ELb1ELb1ELb0ELb0ELb1ELb1ELb1ELb1ELb0EEENS1_21CollectiveEpilogueFwdINS6_IJSA_SA_SA_EEES9_NS_10bfloat16_tESF_Li256ELb1ELb1ELb1ELb1EEENS1_36VarlenDynamicPersistentTileSchedulerILi128ELi128ELi256ELi128ELb1ELb1ELb1ELb1ELb0ELb1EEEEEEEEEvNT_6ParamsE,@"STO_CUDA_ENTRY STV_DEFAULT"
_ZN7cutlass13device_kernelIN5flash11enable_sm90INS1_16FlashAttnFwdSm90INS1_25CollectiveMainloopFwdSm90ILi2EN4cute5tupleIJNS5_1CILi1EEES8_S8_EEENS6_IJNS7_ILi128EEESA_NS7_ILi192EEEEEELi128ENS_12float_e4m3_tEfNS_4arch4Sm90ELb0ELb1ELb0ELb1ELb1ELb0ELb0ELb1ELb1ELb1ELb1ELb0EEENS1_21CollectiveEpilogueFwdINS6_IJSA_SA_SA_EEES9_NS_10bfloat16_tESF_Li256ELb1ELb1ELb1ELb1EEENS1_36VarlenDynamicPersistentTileSchedulerILi128ELi128ELi256ELi128ELb1ELb1ELb1ELb1ELb0ELb1EEEEEEEEEvNT_6ParamsE:
[----:B------:R-:W-:Y:S01]  /*0000*/  LDC R1, c[0x0][0x37c] ;  /* 0x0000df00ff017b82 */ /* 0x000fe20000000800 */
[----:B------:R-:W-:Y:S05]  /*0010*/  EXIT ;  /* 0x000000000000794d */ /* 0x000fea0003800000 */
.L_x_4:
        /* <DEDUP_REMOVED lines=14> */
.L_x_13:


//--------------------- .text._ZN7cutlass13device_kernelIN5flash11enable_sm90INS1_16FlashAttnFwdSm90INS1_25CollectiveMainloopFwdSm90ILi2EN4cute5tupleIJNS5_1CILi1EEES8_S8_EEENS6_IJNS7_ILi128EEESA_NS7_ILi192EEEEEELi128ENS_12float_e4m3_tEfNS_4arch4Sm90ELb0ELb1ELb0ELb1ELb1ELb1ELb0ELb1ELb1ELb1ELb1ELb0EEENS1_21CollectiveEpilogueFwdINS6_IJSA_SA_SA_EEES9_NS_10bfloat16_tESF_Li256ELb1ELb1ELb1ELb1EEENS1_36VarlenDynamicPersistentTileSchedulerILi128ELi128ELi256ELi128ELb1ELb1ELb1ELb1ELb0ELb1EEEEEEEEEvNT_6ParamsE --------------------------
	.section	.text._ZN7cutlass13device_kernelIN5flash11enable_sm90INS1_16FlashAttnFwdSm90INS1_25CollectiveMainloopFwdSm90ILi2EN4cute5tupleIJNS5_1CILi1EEES8_S8_EEENS6_IJNS7_ILi128EEESA_NS7_ILi192EEEEEELi128ENS_12float_e4m3_tEfNS_4arch4Sm90ELb0ELb1ELb0ELb1ELb1ELb1ELb0ELb1ELb1ELb1ELb1ELb0EEENS1_21CollectiveEpilogueFwdINS6_IJSA_SA_SA_EEES9_NS_10bfloat16_tESF_Li256ELb1ELb1ELb1ELb1EEENS1_36VarlenDynamicPersistentTileSchedulerILi128ELi128ELi256ELi128ELb1ELb1ELb1ELb1ELb0ELb1EEEEEEEEEvNT_6ParamsE,"ax",@progbits
	.align	128
.text._ZN7cutlass13device_kernelIN5flash11enable_sm90INS1_16FlashAttnFwdSm90INS1_25CollectiveMainloopFwdSm90ILi2EN4cute5tupleIJNS5_1CILi1EEES8_S8_EEENS6_IJNS7_ILi128EEESA_NS7_ILi192EEEEEELi128ENS_12float_e4m3_tEfNS_4arch4Sm90ELb0ELb1ELb0ELb1ELb1ELb1ELb0ELb1ELb1ELb1ELb1ELb0EEENS1_21CollectiveEpilogueFwdINS6_IJSA_SA_SA_EEES9_NS_10bfloat16_tESF_Li256ELb1ELb1ELb1ELb1EEENS1_36VarlenDynamicPersistentTileSchedulerILi128ELi128ELi256ELi128ELb1ELb1ELb1ELb1ELb0ELb1EEEEEEEEEvNT_6ParamsE:
        .type           _ZN7cutlass13device_kernelIN5flash11enable_sm90INS1_16FlashAttnFwdSm90INS1_25CollectiveMainloopFwdSm90ILi2EN4cute5tupleIJNS5_1CILi1EEES8_S8_EEENS6_IJNS7_ILi128EEESA_NS7_ILi192EEEEEELi128ENS_12float_e4m3_tEfNS_4arch4Sm90ELb0ELb1ELb0ELb1ELb1ELb1ELb0ELb1ELb1ELb1ELb1ELb0EEENS1_21CollectiveEpilogueFwdINS6_IJSA_SA_SA_EEES9_NS_10bfloat16_tESF_Li256ELb1ELb1ELb1ELb1EEENS1_36VarlenDynamicPersistentTileSchedulerILi128ELi128ELi256ELi128ELb1ELb1ELb1ELb1ELb0ELb1EEEEEEEEEvNT_6ParamsE,@function
        .size           _ZN7cutlass13device_kernelIN5flash11enable_sm90INS1_16FlashAttnFwdSm90INS1_25CollectiveMainloopFwdSm90ILi2EN4cute5tupleIJNS5_1CILi1EEES8_S8_EEENS6_IJNS7_ILi128EEESA_NS7_ILi192EEEEEELi128ENS_12float_e4m3_tEfNS_4arch4Sm90ELb0ELb1ELb0ELb1ELb1ELb1ELb0ELb1ELb1ELb1ELb1ELb0EEENS1_21CollectiveEpilogueFwdINS6_IJSA_SA_SA_EEES9_NS_10bfloat16_tESF_Li256ELb1ELb1ELb1ELb1EEENS1_36VarlenDynamicPersistentTileSchedulerILi128ELi128ELi256ELi128ELb1ELb1ELb1ELb1ELb0ELb1EEEEEEEEEvNT_6ParamsE,(.L_x_14 - _ZN7cutlass13device_kernelIN5flash11enable_sm90INS1_16FlashAttnFwdSm90INS1_25CollectiveMainloopFwdSm90ILi2EN4cute5tupleIJNS5_1CILi1EEES8_S8_EEENS6_IJNS7_ILi128EEESA_NS7_ILi192EEEEEELi128ENS_12float_e4m3_tEfNS_4arch4Sm90ELb0ELb1ELb0ELb1ELb1ELb1ELb0ELb1ELb1ELb1ELb1ELb0EEENS1_21CollectiveEpilogueFwdINS6_IJSA_SA_SA_EEES9_NS_10bfloat16_tESF_Li256ELb1ELb1ELb1ELb1EEENS1_36VarlenDynamicPersistentTileSchedulerILi128ELi128ELi256ELi128ELb1ELb1ELb1ELb1ELb0ELb1EEEEEEEEEvNT_6ParamsE)
        .other          _ZN7cutlass13device_kernelIN5flash11enable_sm90INS1_16FlashAttnFwdSm90INS1_25CollectiveMainloopFwdSm90ILi2EN4cute5tupleIJNS5_1CILi1EEES8_S8_EEENS6_IJNS7_ILi128EEESA_NS7_ILi192EEEEEELi128ENS_12float_e4m3_tEfNS_4arch4Sm90ELb0ELb1ELb0ELb1ELb1ELb1ELb0ELb1ELb1ELb1ELb1ELb0EEENS1_21CollectiveEpilogueFwdINS6_IJSA_SA_SA_EEES9_NS_10bfloat16_tESF_Li256ELb1ELb1ELb1ELb1EEENS1_36VarlenDynamicPersistentTileSchedulerILi128ELi128ELi256ELi128ELb1ELb1ELb1ELb1ELb0ELb1EEEEEEEEEvNT_6ParamsE,@"STO_CUDA_ENTRY STV_DEFAULT"
_ZN7cutlass13device_kernelIN5flash11enable_sm90INS1_16FlashAttnFwdSm90INS1_25CollectiveMainloopFwdSm90ILi2EN4cute5tupleIJNS5_1CILi1EEES8_S8_EEENS6_IJNS7_ILi128EEESA_NS7_ILi192EEEEEELi128ENS_12float_e4m3_tEfNS_4arch4Sm90ELb0ELb1ELb0ELb1ELb1ELb1ELb0ELb1ELb1ELb1ELb1ELb0EEENS1_21CollectiveEpilogueFwdINS6_IJSA_SA_SA_EEES9_NS_10bfloat16_tESF_Li256ELb1ELb1ELb1ELb1EEENS1_36VarlenDynamicPersistentTileSchedulerILi128ELi128ELi256ELi128ELb1ELb1ELb1ELb1ELb0ELb1EEEEEEEEEvNT_6ParamsE:
[----:B------:R-:W-:Y:S01]  /*0000*/  LDC R1, c[0x0][0x37c] ;  /* 0x0000df00ff017b82 */ /* 0x000fe20000000800 */
[----:B------:R-:W-:Y:S05]  /*0010*/  EXIT ;  /* 0x000000000000794d */ /* 0x000fea0003800000 */
.L_x_5:
        /* <DEDUP_REMOVED lines=14> */
.L_x_14:


//--------------------- .text._ZN7cutlass13device_kernelIN5flash11enable_sm90INS1_16FlashAttnFwdSm90INS1_25CollectiveMainloopFwdSm90ILi2EN4cute5tupleIJNS5_1CILi1EEES8_S8_EEENS6_IJNS7_ILi128EEENS7_ILi160EEENS7_ILi192EEEEEELi128ENS_12float_e4m3_tEfNS_4arch4Sm90ELb1ELb0ELb0ELb0ELb1ELb0ELb0ELb1ELb1ELb1ELb1ELb0EEENS1_21CollectiveEpilogueFwdINS6_IJSA_SA_SB_EEES9_NS_10bfloat16_tESG_Li256ELb0ELb1ELb1ELb1EEENS1_19SingleTileSchedulerILb0ELb1ELb1ELi128EEEEEEEEEvNT_6ParamsE --------------------------
	.section	.text._ZN7cutlass13device_kernelIN5flash11enable_sm90INS1_16FlashAttnFwdSm90INS1_25CollectiveMainloopFwdSm90ILi2EN4cute5tupleIJNS5_1CILi1EEES8_S8_EEENS6_IJNS7_ILi128EEENS7_ILi160EEENS7_ILi192EEEEEELi128ENS_12float_e4m3_tEfNS_4arch4Sm90ELb1ELb0ELb0ELb0ELb1ELb0ELb0ELb1ELb1ELb1ELb1ELb0EEENS1_21CollectiveEpilogueFwdINS6_IJSA_SA_SB_EEES9_NS_10bfloat16_tESG_Li256ELb0ELb1ELb1ELb1EEENS1_19SingleTileSchedulerILb0ELb1ELb1ELi128EEEEEEEEEvNT_6ParamsE,"ax",@progbits
	.align	128
.text._ZN7cutlass13device_kernelIN5flash11enable_sm90INS1_16FlashAttnFwdSm90INS1_25CollectiveMainloopFwdSm90ILi2EN4cute5tupleIJNS5_1CILi1EEES8_S8_EEENS6_IJNS7_ILi128EEENS7_ILi160EEENS7_ILi192EEEEEELi128ENS_12float_e4m3_tEfNS_4arch4Sm90ELb1ELb0ELb0ELb0ELb1ELb0ELb0ELb1ELb1ELb1ELb1ELb0EEENS1_21CollectiveEpilogueFwdINS6_IJSA_SA_SB_EEES9_NS_10bfloat16_tESG_Li256ELb0ELb1ELb1ELb1EEENS1_19SingleTileSchedulerILb0ELb1ELb1ELi128EEEEEEEEEvNT_6ParamsE:
        .type           _ZN7cutlass13device_kernelIN5flash11enable_sm90INS1_16FlashAttnFwdSm90INS1_25CollectiveMainloopFwdSm90ILi2EN4cute5tupleIJNS5_1CILi1EEES8_S8_EEENS6_IJNS7_ILi128EEENS7_ILi160EEENS7_ILi192EEEEEELi128ENS_12float_e4m3_tEfNS_4arch4Sm90ELb1ELb0ELb0ELb0ELb1ELb0ELb0ELb1ELb1ELb1ELb1ELb0EEENS1_21CollectiveEpilogueFwdINS6_IJSA_SA_SB_EEES9_NS_10bfloat16_tESG_Li256ELb0ELb1ELb1ELb1EEENS1_19SingleTileSchedulerILb0ELb1ELb1ELi128EEEEEEEEEvNT_6ParamsE,@function
        .size           _ZN7cutlass13device_kernelIN5flash11enable_sm90INS1_16FlashAttnFwdSm90INS1_25CollectiveMainloopFwdSm90ILi2EN4cute5tupleIJNS5_1CILi1EEES8_S8_EEENS6_IJNS7_ILi128EEENS7_ILi160EEENS7_ILi192EEEEEELi128ENS_12float_e4m3_tEfNS_4arch4Sm90ELb1ELb0ELb0ELb0ELb1ELb0ELb0ELb1ELb1ELb1ELb1ELb0EEENS1_21CollectiveEpilogueFwdINS6_IJSA_SA_SB_EEES9_NS_10bfloat16_tESG_Li256ELb0ELb1ELb1ELb1EEENS1_19SingleTileSchedulerILb0ELb1ELb1ELi128EEEEEEEEEvNT_6ParamsE,(.L_x_15 - _ZN7cutlass13device_kernelIN5flash11enable_sm90INS1_16FlashAttnFwdSm90INS1_25CollectiveMainloopFwdSm90ILi2EN4cute5tupleIJNS5_1CILi1EEES8_S8_EEENS6_IJNS7_ILi128EEENS7_ILi160EEENS7_ILi192EEEEEELi128ENS_12float_e4m3_tEfNS_4arch4Sm90ELb1ELb0ELb0ELb0ELb1ELb0ELb0ELb1ELb1ELb1ELb1ELb0EEENS1_21CollectiveEpilogueFwdINS6_IJSA_SA_SB_EEES9_NS_10bfloat16_tESG_Li256ELb0ELb1ELb1ELb1EEENS1_19SingleTileSchedulerILb0ELb1ELb1ELi128EEEEEEEEEvNT_6ParamsE)
        .other          _ZN7cutlass13device_kernelIN5flash11enable_sm90INS1_16FlashAttnFwdSm90INS1_25CollectiveMainloopFwdSm90ILi2EN4cute5tupleIJNS5_1CILi1EEES8_S8_EEENS6_IJNS7_ILi128EEENS7_ILi160EEENS7_ILi192EEEEEELi128ENS_12float_e4m3_tEfNS_4arch4Sm90ELb1ELb0ELb0ELb0ELb1ELb0ELb0ELb1ELb1ELb1ELb1ELb0EEENS1_21CollectiveEpilogueFwdINS6_IJSA_SA_SB_EEES9_NS_10bfloat16_tESG_Li256ELb0ELb1ELb1ELb1EEENS1_19SingleTileSchedulerILb0ELb1ELb1ELi128EEEEEEEEEvNT_6ParamsE,@"STO_CUDA_ENTRY STV_DEFAULT"
_ZN7cutlass13device_kernelIN5flash11enable_sm90INS1_16FlashAttnFwdSm90INS1_25CollectiveMainloopFwdSm90ILi2EN4cute5tupleIJNS5_1CILi1EEES8_S8_EEENS6_IJNS7_ILi128EEENS7_ILi160EEENS7_ILi192EEEEEELi128ENS_12float_e4m3_tEfNS_4arch4Sm90ELb1ELb0ELb0ELb0ELb1ELb0ELb0ELb1ELb1ELb1ELb1ELb0EEENS1_21CollectiveEpilogueFwdINS6_IJSA_SA_SB_EEES9_NS_10bfloat16_tESG_Li256ELb0ELb1ELb1ELb1EEENS1_19SingleTileSchedulerILb0ELb1ELb1ELi128EEEEEEEEEvNT_6ParamsE:
[----:B------:R-:W-:Y:S01]  /*0000*/  LDC R1, c[0x0][0x37c] ;  /* 0x0000df00ff017b82 */ /* 0x000fe20000000800 */
[----:B------:R-:W-:Y:S05]  /*0010*/  EXIT ;  /* 0x000000000000794d */ /* 0x000fea0003800000 */
.L_x_6:
        /* <DEDUP_REMOVED lines=14> */
.L_x_15:


//--------------------- .text._ZN7cutlass13device_kernelIN5flash11enable_sm90INS1_16FlashAttnFwdSm90INS1_25CollectiveMainloopFwdSm90ILi2EN4cute5tupleIJNS5_1CILi1EEES8_S8_EEENS6_IJNS7_ILi128EEENS7_ILi160EEENS7_ILi192EEEEEELi128ENS_12float_e4m3_tEfNS_4arch4Sm90ELb1ELb0ELb0ELb1ELb1ELb0ELb0ELb1ELb1ELb1ELb1ELb0EEENS1_21CollectiveEpilogueFwdINS6_IJSA_SA_SB_EEES9_NS_10bfloat16_tESG_Li256ELb1ELb1ELb1ELb1EEENS1_36VarlenDynamicPersistentTileSchedulerILi128ELi160ELi256ELi128ELb1ELb1ELb1ELb1ELb1ELb1EEEEEEEEEvNT_6ParamsE --------------------------
	.section	.text._ZN7cutlass13device_kernelIN5flash11enable_sm90INS1_16FlashAttnFwdSm90INS1_25CollectiveMainloopFwdSm90ILi2EN4cute5tupleIJNS5_1CILi1EEES8_S8_EEENS6_IJNS7_ILi128EEENS7_ILi160EEENS7_ILi192EEEEEELi128ENS_12float_e4m3_tEfNS_4arch4Sm90ELb1ELb0ELb0ELb1ELb1ELb0ELb0ELb1ELb1ELb1ELb1ELb0EEENS1_21CollectiveEpilogueFwdINS6_IJSA_SA_SB_EEES9_NS_10bfloat16_tESG_Li256ELb1ELb1ELb1ELb1EEENS1_36VarlenDynamicPersistentTileSchedulerILi128ELi160ELi256ELi128ELb1ELb1ELb1ELb1ELb1ELb1EEEEEEEEEvNT_6ParamsE,"ax",@progbits
	.align	128
.text._ZN7cutlass13device_kernelIN5flash11enable_sm90INS1_16FlashAttnFwdSm90INS1_25CollectiveMainloopFwdSm90ILi2EN4cute5tupleIJNS5_1CILi1EEES8_S8_EEENS6_IJNS7_ILi128EEENS7_ILi160EEENS7_ILi192EEEEEELi128ENS_12float_e4m3_tEfNS_4arch4Sm90ELb1ELb0ELb0ELb1ELb1ELb0ELb0ELb1ELb1ELb1ELb1ELb0EEENS1_21CollectiveEpilogueFwdINS6_IJSA_SA_SB_EEES9_NS_10bfloat16_tESG_Li256ELb1ELb1ELb1ELb1EEENS1_36VarlenDynamicPersistentTileSchedulerILi128ELi160ELi256ELi128ELb1ELb1ELb1ELb1ELb1ELb1EEEEEEEEEvNT_6ParamsE:
        .type           _ZN7cutlass13device_kernelIN5flash11enable_sm90INS1_16FlashAttnFwdSm90INS1_25CollectiveMainloopFwdSm90ILi2EN4cute5tupleIJNS5_1CILi1EEES8_S8_EEENS6_IJNS7_ILi128EEENS7_ILi160EEENS7_ILi192EEEEEELi128ENS_12float_e4m3_tEfNS_4arch4Sm90ELb1ELb0ELb0ELb1ELb1ELb0ELb0ELb1ELb1ELb1ELb1ELb0EEENS1_21CollectiveEpilogueFwdINS6_IJSA_SA_SB_EEES9_NS_10bfloat16_tESG_Li256ELb1ELb1ELb1ELb1EEENS1_36VarlenDynamicPersistentTileSchedulerILi128ELi160ELi256ELi128ELb1ELb1ELb1ELb1ELb1ELb1EEEEEEEEEvNT_6ParamsE,@function
        .size           _ZN7cutlass13device_kernelIN5flash11enable_sm90INS1_16FlashAttnFwdSm90INS1_25CollectiveMainloopFwdSm90ILi2EN4cute5tupleIJNS5_1CILi1EEES8_S8_EEENS6_IJNS7_ILi128EEENS7_ILi160EEENS7_ILi192EEEEEELi128ENS_12float_e4m3_tEfNS_4arch4Sm90ELb1ELb0ELb0ELb1ELb1ELb0ELb0ELb1ELb1ELb1ELb1ELb0EEENS1_21CollectiveEpilogueFwdINS6_IJSA_SA_SB_EEES9_NS_10bfloat16_tESG_Li256ELb1ELb1ELb1ELb1EEENS1_36VarlenDynamicPersistentTileSchedulerILi128ELi160ELi256ELi128ELb1ELb1ELb1ELb1ELb1ELb1EEEEEEEEEvNT_6ParamsE,(.L_x_16 - _ZN7cutlass13device_kernelIN5flash11enable_sm90INS1_16FlashAttnFwdSm90INS1_25CollectiveMainloopFwdSm90ILi2EN4cute5tupleIJNS5_1CILi1EEES8_S8_EEENS6_IJNS7_ILi128EEENS7_ILi160EEENS7_ILi192EEEEEELi128ENS_12float_e4m3_tEfNS_4arch4Sm90ELb1ELb0ELb0ELb1ELb1ELb0ELb0ELb1ELb1ELb1ELb1ELb0EEENS1_21CollectiveEpilogueFwdINS6_IJSA_SA_SB_EEES9_NS_10bfloat16_tESG_Li256ELb1ELb1ELb1ELb1EEENS1_36VarlenDynamicPersistentTileSchedulerILi128ELi160ELi256ELi128ELb1ELb1ELb1ELb1ELb1ELb1EEEEEEEEEvNT_6ParamsE)
        .other          _ZN7cutlass13device_kernelIN5flash11enable_sm90INS1_16FlashAttnFwdSm90INS1_25CollectiveMainloopFwdSm90ILi2EN4cute5tupleIJNS5_1CILi1EEES8_S8_EEENS6_IJNS7_ILi128EEENS7_ILi160EEENS7_ILi192EEEEEELi128ENS_12float_e4m3_tEfNS_4arch4Sm90ELb1ELb0ELb0ELb1ELb1ELb0ELb0ELb1ELb1ELb1ELb1ELb0EEENS1_21CollectiveEpilogueFwdINS6_IJSA_SA_SB_EEES9_NS_10bfloat16_tESG_Li256ELb1ELb1ELb1ELb1EEENS1_36VarlenDynamicPersistentTileSchedulerILi128ELi160ELi256ELi128ELb1ELb1ELb1ELb1ELb1ELb1EEEEEEEEEvNT_6ParamsE,@"STO_CUDA_ENTRY STV_DEFAULT"
_ZN7cutlass13device_kernelIN5flash11enable_sm90INS1_16FlashAttnFwdSm90INS1_25CollectiveMainloopFwdSm90ILi2EN4cute5tupleIJNS5_1CILi1EEES8_S8_EEENS6_IJNS7_ILi128EEENS7_ILi160EEENS7_ILi192EEEEEELi128ENS_12float_e4m3_tEfNS_4arch4Sm90ELb1ELb0ELb0ELb1ELb1ELb0ELb0ELb1ELb1ELb1ELb1ELb0EEENS1_21CollectiveEpilogueFwdINS6_IJSA_SA_SB_EEES9_NS_10bfloat16_tESG_Li256ELb1ELb1ELb1ELb1EEENS1_36VarlenDynamicPersistentTileSchedulerILi128ELi160ELi256ELi128ELb1ELb1ELb1ELb1ELb1ELb1EEEEEEEEEvNT_6ParamsE:
[----:B------:R-:W-:Y:S01]  /*0000*/  LDC R1, c[0x0][0x37c] ;  /* 0x0000df00ff017b82 */ /* 0x000fe20000000800 */
[----:B------:R-:W-:Y:S05]  /*0010*/  EXIT ;  /* 0x000000000000794d */ /* 0x000fea0003800000 */
.L_x_7:
        /* <DEDUP_REMOVED lines=14> */
.L_x_16:


//--------------------- .text._ZN7cutlass13device_kernelIN5flash11enable_sm90INS1_16FlashAttnFwdSm90INS1_25CollectiveMainloopFwdSm90ILi2EN4cute5tupleIJNS5_1CILi1EEES8_S8_EEENS6_IJNS7_ILi128EEENS7_ILi160EEENS7_ILi192EEEEEELi128ENS_12float_e4m3_tEfNS_4arch4Sm90ELb1ELb0ELb0ELb1ELb1ELb1ELb0ELb1ELb1ELb1ELb1ELb0EEENS1_21CollectiveEpilogueFwdINS6_IJSA_SA_SB_EEES9_NS_10bfloat16_tESG_Li256ELb1ELb1ELb1ELb1EEENS1_36VarlenDynamicPersistentTileSchedulerILi128ELi160ELi256ELi128ELb1ELb1ELb1ELb1ELb1ELb1EEEEEEEEEvNT_6ParamsE --------------------------
	.section	.text._ZN7cutlass13device_kernelIN5flash11enable_sm90INS1_16FlashAttnFwdSm90INS1_25CollectiveMainloopFwdSm90ILi2EN4cute5tupleIJNS5_1CILi1EEES8_S8_EEENS6_IJNS7_ILi128EEENS7_ILi160EEENS7_ILi192EEEEEELi128ENS_12float_e4m3_tEfNS_4arch4Sm90ELb1ELb0ELb0ELb1ELb1ELb1ELb0ELb1ELb1ELb1ELb1ELb0EEENS1_21CollectiveEpilogueFwdINS6_IJSA_SA_SB_EEES9_NS_10bfloat16_tESG_Li256ELb1ELb1ELb1ELb1EEENS1_36VarlenDynamicPersistentTileSchedulerILi128ELi160ELi256ELi128ELb1ELb1ELb1ELb1ELb1ELb1EEEEEEEEEvNT_6ParamsE,"ax",@progbits
	.align	128
.text._ZN7cutlass13device_kernelIN5flash11enable_sm90INS1_16FlashAttnFwdSm90INS1_25CollectiveMainloopFwdSm90ILi2EN4cute5tupleIJNS5_1CILi1EEES8_S8_EEENS6_IJNS7_ILi128EEENS7_ILi160EEENS7_ILi192EEEEEELi128ENS_12float_e4m3_tEfNS_4arch4Sm90ELb1ELb0ELb0ELb1ELb1ELb1ELb0ELb1ELb1ELb1ELb1ELb0EEENS1_21CollectiveEpilogueFwdINS6_IJSA_SA_SB_EEES9_NS_10bfloat16_tESG_Li256ELb1ELb1ELb1ELb1EEENS1_36VarlenDynamicPersistentTileSchedulerILi128ELi160ELi256ELi128ELb1ELb1ELb1ELb1ELb1ELb1EEEEEEEEEvNT_6ParamsE:
        .type           _ZN7cutlass13device_kernelIN5flash11enable_sm90INS1_16FlashAttnFwdSm90INS1_25CollectiveMainloopFwdSm90ILi2EN4cute5tupleIJNS5_1CILi1EEES8_S8_EEENS6_IJNS7_ILi128EEENS7_ILi160EEENS7_ILi192EEEEEELi128ENS_12float_e4m3_tEfNS_4arch4Sm90ELb1ELb0ELb0ELb1ELb1ELb1ELb0ELb1ELb1ELb1ELb1ELb0EEENS1_21CollectiveEpilogueFwdINS6_IJSA_SA_SB_EEES9_NS_10bfloat16_tESG_Li256ELb1ELb1ELb1ELb1EEENS1_36VarlenDynamicPersistentTileSchedulerILi128ELi160ELi256ELi128ELb1ELb1ELb1ELb1ELb1ELb1EEEEEEEEEvNT_6ParamsE,@function
        .size           _ZN7cutlass13device_kernelIN5flash11enable_sm90INS1_16FlashAttnFwdSm90INS1_25CollectiveMainloopFwdSm90ILi2EN4cute5tupleIJNS5_1CILi1EEES8_S8_EEENS6_IJNS7_ILi128EEENS7_ILi160EEENS7_ILi192EEEEEELi128ENS_12float_e4m3_tEfNS_4arch4Sm90ELb1ELb0ELb0ELb1ELb1ELb1ELb0ELb1ELb1ELb1ELb1ELb0EEENS1_21CollectiveEpilogueFwdINS6_IJSA_SA_SB_EEES9_NS_10bfloat16_tESG_Li256ELb1ELb1ELb1ELb1EEENS1_36VarlenDynamicPersistentTileSchedulerILi128ELi160ELi256ELi128ELb1ELb1ELb1ELb1ELb1ELb1EEEEEEEEEvNT_6ParamsE,(.L_x_17 - _ZN7cutlass13device_kernelIN5flash11enable_sm90INS1_16FlashAttnFwdSm90INS1_25CollectiveMainloopFwdSm90ILi2EN4cute5tupleIJNS5_1CILi1EEES8_S8_EEENS6_IJNS7_ILi128EEENS7_ILi160EEENS7_ILi192EEEEEELi128ENS_12float_e4m3_tEfNS_4arch4Sm90ELb1ELb0ELb0ELb1ELb1ELb1ELb0ELb1ELb1ELb1ELb1ELb0EEENS1_21CollectiveEpilogueFwdINS6_IJSA_SA_SB_EEES9_NS_10bfloat16_tESG_Li256ELb1ELb1ELb1ELb1EEENS1_36VarlenDynamicPersistentTileSchedulerILi128ELi160ELi256ELi128ELb1ELb1ELb1ELb1ELb1ELb1EEEEEEEEEvNT_6ParamsE)
        .other          _ZN7cutlass13device_kernelIN5flash11enable_sm90INS1_16FlashAttnFwdSm90INS1_25CollectiveMainloopFwdSm90ILi2EN4cute5tupleIJNS5_1CILi1EEES8_S8_EEENS6_IJNS7_ILi128EEENS7_ILi160EEENS7_ILi192EEEEEELi128ENS_12float_e4m3_tEfNS_4arch4Sm90ELb1ELb0ELb0ELb1ELb1ELb1ELb0ELb1ELb1ELb1ELb1ELb0EEENS1_21CollectiveEpilogueFwdINS6_IJSA_SA_SB_EEES9_NS_10bfloat16_tESG_Li256ELb1ELb1ELb1ELb1EEENS1_36VarlenDynamicPersistentTileSchedulerILi128ELi160ELi256ELi128ELb1ELb1ELb1ELb1ELb1ELb1EEEEEEEEEvNT_6ParamsE,@"STO_CUDA_ENTRY STV_DEFAULT"
_ZN7cutlass13device_kernelIN5flash11enable_sm90INS1_16FlashAttnFwdSm90INS1_25CollectiveMainloopFwdSm90ILi2EN4cute5tupleIJNS5_1CILi1EEES8_S8_EEENS6_IJNS7_ILi128EEENS7_ILi160EEENS7_ILi192EEEEEELi128ENS_12float_e4m3_tEfNS_4arch4Sm90ELb1ELb0ELb0ELb1ELb1ELb1ELb0ELb1ELb1ELb1ELb1ELb0EEENS1_21CollectiveEpilogueFwdINS6_IJSA_SA_SB_EEES9_NS_10bfloat16_tESG_Li256ELb1ELb1ELb1ELb1EEENS1_36VarlenDynamicPersistentTileSchedulerILi128ELi160ELi256ELi128ELb1ELb1ELb1ELb1ELb1ELb1EEEEEEEEEvNT_6ParamsE:
[----:B------:R-:W-:Y:S01]  /*0000*/  LDC R1, c[0x0][0x37c] ;  /* 0x0000df00ff017b82 */ /* 0x000fe20000000800 */
[----:B------:R-:W-:Y:S05]  /*0010*/  EXIT ;  /* 0x000000000000794d */ /* 0x000fea0003800000 */
.L_x_8:
        /* <DEDUP_REMOVED lines=14> */
.L_x_17:


//--------------------- .nv.shared.reserved.0     --------------------------
	.section	.nv.shared.reserved.0,"aw",@nobits
	.weak		__nv_reservedSMEM_offset_0_alias
	.size		__nv_reservedSMEM_offset_0_alias, 0, 64
	.other		__nv_reservedSMEM_offset_0_alias,@"STO_CUDA_RESERVED_SHARED STV_DEFAULT"
__nv_reservedSMEM_offset_0_alias:
	.zero		0
	.zero		64


//--------------------- .nv.global                --------------------------
	.section	.nv.global,"aw",@nobits
.nv.global:
	.type		_ZN79_INTERNAL_250443a5_43_flash_fwd_hdimdiff_e4m3_paged_split_sm90_cu_49158569_37574cute1_E,@object
	.size		_ZN79_INTERNAL_250443a5_43_flash_fwd_hdimdiff_e4m3_paged_split_sm90_cu_49158569_37574cute1_E,(_ZN79_INTERNAL_250443a5_43_flash_fwd_hdimdiff_e4m3_paged_split_sm90_cu_49158569_37574cuda3std3__45__cpo6cbeginE - _ZN79_INTERNAL_250443a5_43_flash_fwd_hdimdiff_e4m3_paged_split_sm90_cu_49158569_37574cute1_E)
_ZN79_INTERNAL_250443a5_43_flash_fwd_hdimdiff_e4m3_paged_split_sm90_cu_49158569_37574cute1_E:
	.zero		1
	.type		_ZN79_INTERNAL_250443a5_43_flash_fwd_hdimdiff_e4m3_paged_split_sm90_cu_49158569_37574cuda3std3__45__cpo6cbeginE,@object
	.size		_ZN79_INTERNAL_250443a5_43_flash_fwd_hdimdiff_e4m3_paged_split_sm90_cu_49158569_37574cuda3std3__45__cpo6cbeginE,(_ZN79_INTERNAL_250443a5_43_flash_fwd_hdimdiff_e4m3_paged_split_sm90_cu_49158569_37574cuda3std3__48in_placeE - _ZN79_INTERNAL_250443a5_43_flash_fwd_hdimdiff_e4m3_paged_split_sm90_cu_49158569_37574cuda3std3__45__cpo6cbeginE)
_ZN79_INTERNAL_250443a5_43_flash_fwd_hdimdiff_e4m3_paged_split_sm90_cu_49158569_37574cuda3std3__45__cpo6cbeginE:
	.zero		1
	.type		_ZN79_INTERNAL_250443a5_43_flash_fwd_hdimdiff_e4m3_paged_split_sm90_cu_49158569_37574cuda3std3__48in_placeE,@object
	.size		_ZN79_INTERNAL_250443a5_43_flash_fwd_hdimdiff_e4m3_paged_split_sm90_cu_49158569_37574cuda3std3__48in_placeE,(_ZN79_INTERNAL_250443a5_43_flash_fwd_hdimdiff_e4m3_paged_split_sm90_cu_49158569_37574cuda3std6ranges3__45__cpo9iter_moveE - _ZN79_INTERNAL_250443a5_43_flash_fwd_hdimdiff_e4m3_paged_split_sm90_cu_49158569_37574cuda3std3__48in_placeE)
_ZN79_INTERNAL_250443a5_43_flash_fwd_hdimdiff_e4m3_paged_split_sm90_cu_49158569_37574cuda3std3__48in_placeE:
	.zero		1
	.type		_ZN79_INTERNAL_250443a5_43_flash_fwd_hdimdiff_e4m3_paged_split_sm90_cu_49158569_37574cuda3std6ranges3__45__cpo9iter_moveE,@object
	.size		_ZN79_INTERNAL_250443a5_43_flash_fwd_hdimdiff_e4m3_paged_split_sm90_cu_49158569_37574cuda3std6ranges3__45__cpo9iter_moveE,(_ZN79_INTERNAL_250443a5_43_flash_fwd_hdimdiff_e4m3_paged_split_sm90_cu_49158569_37574cuda3std3__45__cpo5beginE - _ZN79_INTERNAL_250443a5_43_flash_fwd_hdimdiff_e4m3_paged_split_sm90_cu_49158569_37574cuda3std6ranges3__45__cpo9iter_moveE)
_ZN79_INTERNAL_250443a5_43_flash_fwd_hdimdiff_e4m3_paged_split_sm90_cu_49158569_37574cuda3std6ranges3__45__cpo9iter_moveE:
	.zero		1
	.type		_ZN79_INTERNAL_250443a5_43_flash_fwd_hdimdiff_e4m3_paged_split_sm90_cu_49158569_37574cuda3std3__45__cpo5beginE,@object
	.size		_ZN79_INTERNAL_250443a5_43_flash_fwd_hdimdiff_e4m3_paged_split_sm90_cu_49158569_37574cuda3std3__45__cpo5beginE,(_ZN79_INTERNAL_250443a5_43_flash_fwd_hdimdiff_e4m3_paged_split_sm90_cu_49158569_37574cuda3std3__481_GLOBAL__N__250443a5_43_flash_fwd_hdimdiff_e4m3_paged_split_sm90_cu_49158569_37576ignoreE - _ZN79_INTERNAL_250443a5_43_flash_fwd_hdimdiff_e4m3_paged_split_sm90_cu_49158569_37574cuda3std3__45__cpo5beginE)
_ZN79_INTERNAL_250443a5_43_flash_fwd_hdimdiff_e4m3_paged_split_sm90_cu_49158569_37574cuda3std3__45__cpo5beginE:
	.zero		1
	.type		_ZN79_INTERNAL_250443a5_43_flash_fwd_hdimdiff_e4m3_paged_split_sm90_cu_49158569_37574cuda3std3__481_GLOBAL__N__250443a5_43_flash_fwd_hdimdiff_e4m3_paged_split_sm90_cu_49158569_37576ignoreE,@object
	.size		_ZN79_INTERNAL_250443a5_43_flash_fwd_hdimdiff_e4m3_paged_split_sm90_cu_49158569_37574cuda3std3__481_GLOBAL__N__250443a5_43_flash_fwd_hdimdiff_e4m3_paged_split_sm90_cu_49158569_37576ignoreE,(_ZN79_INTERNAL_250443a5_43_flash_fwd_hdimdiff_e4m3_paged_split_sm90_cu_49158569_37574cute7productE - _ZN79_INTERNAL_250443a5_43_flash_fwd_hdimdiff_e4m3_paged_split_sm90_cu_49158569_37574cuda3std3__481_GLOBAL__N__250443a5_43_flash_fwd_hdimdiff_e4m3_paged_split_sm90_cu_49158569_37576ignoreE)
_ZN79_INTERNAL_250443a5_43_flash_fwd_hdimdiff_e4m3_paged_split_sm90_cu_49158569_37574cuda3std3__481_GLOBAL__N__250443a5_43_flash_fwd_hdimdiff_e4m3_paged_split_sm90_cu_49158569_37576ignoreE:
	.zero		1
	.type		_ZN79_INTERNAL_250443a5_43_flash_fwd_hdimdiff_e4m3_paged_split_sm90_cu_49158569_37574cute7productE,@object
	.size		_ZN79_INTERNAL_250443a5_43_flash_fwd_hdimdiff_e4m3_paged_split_sm90_cu_49158569_37574cute7productE,(_ZN79_INTERNAL_250443a5_43_flash_fwd_hdimdiff_e4m3_paged_split_sm90_cu_49158569_37574cuda3std3__45__cpo3endE - _ZN79_INTERNAL_250443a5_43_flash_fwd_hdimdiff_e4m3_paged_split_sm90_cu_49158569_37574cute7productE)
_ZN79_INTERNAL_250443a5_43_flash_fwd_hdimdiff_e4m3_paged_split_sm90_cu_49158569_37574cute7productE:
	.zero		1
	.type		_ZN79_INTERNAL_250443a5_43_flash_fwd_hdimdiff_e4m3_paged_split_sm90_cu_49158569_37574cuda3std3__45__cpo3endE,@object
	.size		_ZN79_INTERNAL_250443a5_43_flash_fwd_hdimdiff_e4m3_paged_split_sm90_cu_49158569_37574cuda3std3__45__cpo3endE,(_ZN79_INTERNAL_250443a5_43_flash_fwd_hdimdiff_e4m3_paged_split_sm90_cu_49158569_37574cuda3std3__419piecewise_constructE - _ZN79_INTERNAL_250443a5_43_flash_fwd_hdimdiff_e4m3_paged_split_sm90_cu_49158569_37574cuda3std3__45__cpo3endE)
_ZN79_INTERNAL_250443a5_43_flash_fwd_hdimdiff_e4m3_paged_split_sm90_cu_49158569_37574cuda3std3__45__cpo3endE:
	.zero		1
	.type		_ZN79_INTERNAL_250443a5_43_flash_fwd_hdimdiff_e4m3_paged_split_sm90_cu_49158569_37574cuda3std3__419piecewise_constructE,@object
	.size		_ZN79_INTERNAL_250443a5_43_flash_fwd_hdimdiff_e4m3_paged_split_sm90_cu_49158569_37574cuda3std3__419piecewise_constructE,(_ZN79_INTERNAL_250443a5_43_flash_fwd_hdimdiff_e4m3_paged_split_sm90_cu_49158569_37574cuda3std3__45__cpo4cendE - _ZN79_INTERNAL_250443a5_43_flash_fwd_hdimdiff_e4m3_paged_split_sm90_cu_49158569_37574cuda3std3__419piecewise_constructE)
_ZN79_INTERNAL_250443a5_43_flash_fwd_hdimdiff_e4m3_paged_split_sm90_cu_49158569_37574cuda3std3__419piecewise_constructE:
	.zero		1
	.type		_ZN79_INTERNAL_250443a5_43_flash_fwd_hdimdiff_e4m3_paged_split_sm90_cu_49158569_37574cuda3std3__45__cpo4cendE,@object
	.size		_ZN79_INTERNAL_250443a5_43_flash_fwd_hdimdiff_e4m3_paged_split_sm90_cu_49158569_37574cuda3std3__45__cpo4cendE,(_ZN79_INTERNAL_250443a5_43_flash_fwd_hdimdiff_e4m3_paged_split_sm90_cu_49158569_37574cuda3std6ranges3__45__cpo4swapE - _ZN79_INTERNAL_250443a5_43_flash_fwd_hdimdiff_e4m3_paged_split_sm90_cu_49158569_37574cuda3std3__45__cpo4cendE)
_ZN79_INTERNAL_250443a5_43_flash_fwd_hdimdiff_e4m3_paged_split_sm90_cu_49158569_37574cuda3std3__45__cpo4cendE:
	.zero		1
	.type		_ZN79_INTERNAL_250443a5_43_flash_fwd_hdimdiff_e4m3_paged_split_sm90_cu_49158569_37574cuda3std6ranges3__45__cpo4swapE,@object
	.size		_ZN79_INTERNAL_250443a5_43_flash_fwd_hdimdiff_e4m3_paged_split_sm90_cu_49158569_37574cuda3std6ranges3__45__cpo4swapE,(.L_7 - _ZN79_INTERNAL_250443a5_43_flash_fwd_hdimdiff_e4m3_paged_split_sm90_cu_49158569_37574cuda3std6ranges3__45__cpo4swapE)
_ZN79_INTERNAL_250443a5_43_flash_fwd_hdimdiff_e4m3_paged_split_sm90_cu_49158569_37574cuda3std6ranges3__45__cpo4swapE:
	.zero		1
.L_7:


//--------------------- .nv.constant0._ZN7cutlass13device_kernelIN5flash11enable_sm90INS1_16FlashAttnFwdSm90INS1_25CollectiveMainloopFwdSm90ILi2EN4cute5tupleIJNS5_1CILi1EEES8_S8_EEENS6_IJNS7_ILi128EEENS7_ILi160EEENS7_ILi192EEEEEELi128ENS_12float_e4m3_tEfNS_4arch4Sm90ELb0ELb0ELb0ELb0ELb1ELb0ELb0ELb1ELb1ELb1ELb1ELb0EEENS1_21CollectiveEpilogueFwdINS6_IJSA_SA_SB_EEES9_NS_10bfloat16_tESG_Li256ELb0ELb1ELb1ELb1EEENS1_19SingleTileSchedulerILb0ELb1ELb1ELi128EEEEEEEEEvNT_6ParamsE --------------------------
	.section	.nv.constant0._ZN7cutlass13device_kernelIN5flash11enable_sm90INS1_16FlashAttnFwdSm90INS1_25CollectiveMainloopFwdSm90ILi2EN4cute5tupleIJNS5_1CILi1EEES8_S8_EEENS6_IJNS7_ILi128EEENS7_ILi160EEENS7_ILi192EEEEEELi128ENS_12float_e4m3_tEfNS_4arch4Sm90ELb0ELb0ELb0ELb0ELb1ELb0ELb0ELb1ELb1ELb1ELb1ELb0EEENS1_21CollectiveEpilogueFwdINS6_IJSA_SA_SB_EEES9_NS_10bfloat16_tESG_Li256ELb0ELb1ELb1ELb1EEENS1_19SingleTileSchedulerILb0ELb1ELb1ELi128EEEEEEEEEvNT_6ParamsE,"a",@progbits
	.sectionflags	@""
	.align	4
.nv.constant0._ZN7cutlass13device_kernelIN5flash11enable_sm90INS1_16FlashAttnFwdSm90INS1_25CollectiveMainloopFwdSm90ILi2EN4cute5tupleIJNS5_1CILi1EEES8_S8_EEENS6_IJNS7_ILi128EEENS7_ILi160EEENS7_ILi192EEEEEELi128ENS_12float_e4m3_tEfNS_4arch4Sm90ELb0ELb0ELb0ELb0ELb1ELb0ELb0ELb1ELb1ELb1ELb1ELb0EEENS1_21CollectiveEpilogueFwdINS6_IJSA_SA_SB_EEES9_NS_10bfloat16_tESG_Li256ELb0ELb1ELb1ELb1EEENS1_19SingleTileSchedulerILb0ELb1ELb1ELi128EEEEEEEEEvNT_6ParamsE:
	.zero		3456


//--------------------- .nv.constant0._ZN7cutlass13device_kernelIN5flash11enable_sm90INS1_16FlashAttnFwdSm90INS1_25CollectiveMainloopFwdSm90ILi2EN4cute5tupleIJNS5_1CILi1EEES8_S8_EEENS6_IJNS7_ILi128EEENS7_ILi160EEENS7_ILi192EEEEEELi128ENS_12float_e4m3_tEfNS_4arch4Sm90ELb0ELb0ELb0ELb1ELb1ELb0ELb0ELb1ELb1ELb1ELb1ELb0EEENS1_21CollectiveEpilogueFwdINS6_IJSA_SA_SB_EEES9_NS_10bfloat16_tESG_Li256ELb1ELb1ELb1ELb1EEENS1_36VarlenDynamicPersistentTileSchedulerILi128ELi160ELi256ELi128ELb1ELb1ELb1ELb0ELb1ELb1EEEEEEEEEvNT_6ParamsE --------------------------
	.section	.nv.constant0._ZN7cutlass13device_kernelIN5flash11enable_sm90INS1_16FlashAttnFwdSm90INS1_25CollectiveMainloopFwdSm90ILi2EN4cute5tupleIJNS5_1CILi1EEES8_S8_EEENS6_IJNS7_ILi128EEENS7_ILi160EEENS7_ILi192EEEEEELi128ENS_12float_e4m3_tEfNS_4arch4Sm90ELb0ELb0ELb0ELb1ELb1ELb0ELb0ELb1ELb1ELb1ELb1ELb0EEENS1_21CollectiveEpilogueFwdINS6_IJSA_SA_SB_EEES9_NS_10bfloat16_tESG_Li256ELb1ELb1ELb1ELb1EEENS1_36VarlenDynamicPersistentTileSchedulerILi128ELi160ELi256ELi128ELb1ELb1ELb1ELb0ELb1ELb1EEEEEEEEEvNT_6ParamsE,"a",@progbits
	.sectionflags	@""
	.align	4
.nv.constant0._ZN7cutlass13device_kernelIN5flash11enable_sm90INS1_16FlashAttnFwdSm90INS1_25CollectiveMainloopFwdSm90ILi2EN4cute5tupleIJNS5_1CILi1EEES8_S8_EEENS6_IJNS7_ILi128EEENS7_ILi160EEENS7_ILi192EEEEEELi128ENS_12float_e4m3_tEfNS_4arch4Sm90ELb0ELb0ELb0ELb1ELb1ELb0ELb0ELb1ELb1ELb1ELb1ELb0EEENS1_21CollectiveEpilogueFwdINS6_IJSA_SA_SB_EEES9_NS_10bfloat16_tESG_Li256ELb1ELb1ELb1ELb1EEENS1_36VarlenDynamicPersistentTileSchedulerILi128ELi160ELi256ELi128ELb1ELb1ELb1ELb0ELb1ELb1EEEEEEEEEvNT_6ParamsE:
	.zero		3584


//--------------------- .nv.constant0._ZN7cutlass13device_kernelIN5flash11enable_sm90INS1_16FlashAttnFwdSm90INS1_25CollectiveMainloopFwdSm90ILi2EN4cute5tupleIJNS5_1CILi1EEES8_S8_EEENS6_IJNS7_ILi128EEENS7_ILi160EEENS7_ILi192EEEEEELi128ENS_12float_e4m3_tEfNS_4arch4Sm90ELb0ELb0ELb0ELb1ELb1ELb1ELb0ELb1ELb1ELb1ELb1ELb0EEENS1_21CollectiveEpilogueFwdINS6_IJSA_SA_SB_EEES9_NS_10bfloat16_tESG_Li256ELb1ELb1ELb1ELb1EEENS1_36VarlenDynamicPersistentTileSchedulerILi128ELi160ELi256ELi128ELb1ELb1ELb1ELb0ELb1ELb1EEEEEEEEEvNT_6ParamsE --------------------------
	.section	.nv.constant0._ZN7cutlass13device_kernelIN5flash11enable_sm90INS1_16FlashAttnFwdSm90INS1_25CollectiveMainloopFwdSm90ILi2EN4cute5tupleIJNS5_1CILi1EEES8_S8_EEENS6_IJNS7_ILi128EEENS7_ILi160EEENS7_ILi192EEEEEELi128ENS_12float_e4m3_tEfNS_4arch4Sm90ELb0ELb0ELb0ELb1ELb1ELb1ELb0ELb1ELb1ELb1ELb1ELb0EEENS1_21CollectiveEpilogueFwdINS6_IJSA_SA_SB_EEES9_NS_10bfloat16_tESG_Li256ELb1ELb1ELb1ELb1EEENS1_36VarlenDynamicPersistentTileSchedulerILi128ELi160ELi256ELi128ELb1ELb1ELb1ELb0ELb1ELb1EEEEEEEEEvNT_6ParamsE,"a",@progbits
	.sectionflags	@""
	.align	4
.nv.constant0._ZN7cutlass13device_kernelIN5flash11enable_sm90INS1_16FlashAttnFwdSm90INS1_25CollectiveMainloopFwdSm90ILi2EN4cute5tupleIJNS5_1CILi1EEES8_S8_EEENS6_IJNS7_ILi128EEENS7_ILi160EEENS7_ILi192EEEEEELi128ENS_12float_e4m3_tEfNS_4arch4Sm90ELb0ELb0ELb0ELb1ELb1ELb1ELb0ELb1ELb1ELb1ELb1ELb0EEENS1_21CollectiveEpilogueFwdINS6_IJSA_SA_SB_EEES9_NS_10bfloat16_tESG_Li256ELb1ELb1ELb1ELb1EEENS1_36VarlenDynamicPersistentTileSchedulerILi128ELi160ELi256ELi128ELb1ELb1ELb1ELb0ELb1ELb1EEEEEEEEEvNT_6ParamsE:
	.zero		3584


//--------------------- .nv.constant0._ZN7cutlass13device_kernelIN5flash11enable_sm90INS1_16FlashAttnFwdSm90INS1_25CollectiveMainloopFwdSm90ILi2EN4cute5tupleIJNS5_1CILi1EEES8_S8_EEENS6_IJNS7_ILi128EEESA_NS7_ILi192EEEEEELi128ENS_12float_e4m3_tEfNS_4arch4Sm90ELb0ELb1ELb0ELb0ELb1ELb0ELb0ELb1ELb1ELb1ELb1ELb0EEENS1_21CollectiveEpilogueFwdINS6_IJSA_SA_SA_EEES9_NS_10bfloat16_tESF_Li256ELb0ELb1ELb1ELb1EEENS1_19SingleTileSchedulerILb0ELb1ELb1ELi128EEEEEEEEEvNT_6ParamsE --------------------------
	.section	.nv.constant0._ZN7cutlass13device_kernelIN5flash11enable_sm90INS1_16FlashAttnFwdSm90INS1_25CollectiveMainloopFwdSm90ILi2EN4cute5tupleIJNS5_1CILi1EEES8_S8_EEENS6_IJNS7_ILi128EEESA_NS7_ILi192EEEEEELi128ENS_12float_e4m3_tEfNS_4arch4Sm90ELb0ELb1ELb0ELb0ELb1ELb0ELb0ELb1ELb1ELb1ELb1ELb0EEENS1_21CollectiveEpilogueFwdINS6_IJSA_SA_SA_EEES9_NS_10bfloat16_tESF_Li256ELb0ELb1ELb1ELb1EEENS1_19SingleTileSchedulerILb0ELb1ELb1ELi128EEEEEEEEEvNT_6ParamsE,"a",@progbits
	.sectionflags	@""
	.align	4
.nv.constant0._ZN7cutlass13device_kernelIN5flash11enable_sm90INS1_16FlashAttnFwdSm90INS1_25CollectiveMainloopFwdSm90ILi2EN4cute5tupleIJNS5_1CILi1EEES8_S8_EEENS6_IJNS7_ILi128EEESA_NS7_ILi192EEEEEELi128ENS_12float_e4m3_tEfNS_4arch4Sm90ELb0ELb1ELb0ELb0ELb1ELb0ELb0ELb1ELb1ELb1ELb1ELb0EEENS1_21CollectiveEpilogueFwdINS6_IJSA_SA_SA_EEES9_NS_10bfloat16_tESF_Li256ELb0ELb1ELb1ELb1EEENS1_19SingleTileSchedulerILb0ELb1ELb1ELi128EEEEEEEEEvNT_6ParamsE:
	.zero		3456


//--------------------- .nv.constant0._ZN7cutlass13device_kernelIN5flash11enable_sm90INS1_16FlashAttnFwdSm90INS1_25CollectiveMainloopFwdSm90ILi2EN4cute5tupleIJNS5_1CILi1EEES8_S8_EEENS6_IJNS7_ILi128EEESA_NS7_ILi192EEEEEELi128ENS_12float_e4m3_tEfNS_4arch4Sm90ELb0ELb1ELb0ELb1ELb1ELb0ELb0ELb1ELb1ELb1ELb1ELb0EEENS1_21CollectiveEpilogueFwdINS6_IJSA_SA_SA_EEES9_NS_10bfloat16_tESF_Li256ELb1ELb1ELb1ELb1EEENS1_36VarlenDynamicPersistentTileSchedulerILi128ELi128ELi256ELi128ELb1ELb1ELb1ELb1ELb0ELb1EEEEEEEEEvNT_6ParamsE --------------------------
	.section	.nv.constant0._ZN7cutlass13device_kernelIN5flash11enable_sm90INS1_16FlashAttnFwdSm90INS1_25CollectiveMainloopFwdSm90ILi2EN4cute5tupleIJNS5_1CILi1EEES8_S8_EEENS6_IJNS7_ILi128EEESA_NS7_ILi192EEEEEELi128ENS_12float_e4m3_tEfNS_4arch4Sm90ELb0ELb1ELb0ELb1ELb1ELb0ELb0ELb1ELb1ELb1ELb1ELb0EEENS1_21CollectiveEpilogueFwdINS6_IJSA_SA_SA_EEES9_NS_10bfloat16_tESF_Li256ELb1ELb1ELb1ELb1EEENS1_36VarlenDynamicPersistentTileSchedulerILi128ELi128ELi256ELi128ELb1ELb1ELb1ELb1ELb0ELb1EEEEEEEEEvNT_6ParamsE,"a",@progbits
	.sectionflags	@""
	.align	4
.nv.constant0._ZN7cutlass13device_kernelIN5flash11enable_sm90INS1_16FlashAttnFwdSm90INS1_25CollectiveMainloopFwdSm90ILi2EN4cute5tupleIJNS5_1CILi1EEES8_S8_EEENS6_IJNS7_ILi128EEESA_NS7_ILi192EEEEEELi128ENS_12float_e4m3_tEfNS_4arch4Sm90ELb0ELb1ELb0ELb1ELb1ELb0ELb0ELb1ELb1ELb1ELb1ELb0EEENS1_21CollectiveEpilogueFwdINS6_IJSA_SA_SA_EEES9_NS_10bfloat16_tESF_Li256ELb1ELb1ELb1ELb1EEENS1_36VarlenDynamicPersistentTileSchedulerILi128ELi128ELi256ELi128ELb1ELb1ELb1ELb1ELb0ELb1EEEEEEEEEvNT_6ParamsE:
	.zero		3584


//--------------------- .nv.constant0._ZN7cutlass13device_kernelIN5flash11enable_sm90INS1_16FlashAttnFwdSm90INS1_25CollectiveMainloopFwdSm90ILi2EN4cute5tupleIJNS5_1CILi1EEES8_S8_EEENS6_IJNS7_ILi128EEESA_NS7_ILi192EEEEEELi128ENS_12float_e4m3_tEfNS_4arch4Sm90ELb0ELb1ELb0ELb1ELb1ELb1ELb0ELb1ELb1ELb1ELb1ELb0EEENS1_21CollectiveEpilogueFwdINS6_IJSA_SA_SA_EEES9_NS_10bfloat16_tESF_Li256ELb1ELb1ELb1ELb1EEENS1_36VarlenDynamicPersistentTileSchedulerILi128ELi128ELi256ELi128ELb1ELb1ELb1ELb1ELb0ELb1EEEEEEEEEvNT_6ParamsE --------------------------
	.section	.nv.constant0._ZN7cutlass13device_kernelIN5flash11enable_sm90INS1_16FlashAttnFwdSm90INS1_25CollectiveMainloopFwdSm90ILi2EN4cute5tupleIJNS5_1CILi1EEES8_S8_EEENS6_IJNS7_ILi128EEESA_NS7_ILi192EEEEEELi128ENS_12float_e4m3_tEfNS_4arch4Sm90ELb0ELb1ELb0ELb1ELb1ELb1ELb0ELb1ELb1ELb1ELb1ELb0EEENS1_21CollectiveEpilogueFwdINS6_IJSA_SA_SA_EEES9_NS_10bfloat16_tESF_Li256ELb1ELb1ELb1ELb1EEENS1_36VarlenDynamicPersistentTileSchedulerILi128ELi128ELi256ELi128ELb1ELb1ELb1ELb1ELb0ELb1EEEEEEEEEvNT_6ParamsE,"a",@progbits
	.sectionflags	@""
	.align	4
.nv.constant0._ZN7cutlass13device_kernelIN5flash11enable_sm90INS1_16FlashAttnFwdSm90INS1_25CollectiveMainloopFwdSm90ILi2EN4cute5tupleIJNS5_1CILi1EEES8_S8_EEENS6_IJNS7_ILi128EEESA_NS7_ILi192EEEEEELi128ENS_12float_e4m3_tEfNS_4arch4Sm90ELb0ELb1ELb0ELb1ELb1ELb1ELb0ELb1ELb1ELb1ELb1ELb0EEENS1_21CollectiveEpilogueFwdINS6_IJSA_SA_SA_EEES9_NS_10bfloat16_tESF_Li256ELb1ELb1ELb1ELb1EEENS1_36VarlenDynamicPersistentTileSchedulerILi128ELi128ELi256ELi128ELb1ELb1ELb1ELb1ELb0ELb1EEEEEEEEEvNT_6ParamsE:
	.zero		3584


//--------------------- .nv.constant0._ZN7cutlass13device_kernelIN5flash11enable_sm90INS1_16FlashAttnFwdSm90INS1_25CollectiveMainloopFwdSm90ILi2EN4cute5tupleIJNS5_1CILi1EEES8_S8_EEENS6_IJNS7_ILi128EEENS7_ILi160EEENS7_ILi192EEEEEELi128ENS_12float_e4m3_tEfNS_4arch4Sm90ELb1ELb0ELb0ELb0ELb1ELb0ELb0ELb1ELb1ELb1ELb1ELb0EEENS1_21CollectiveEpilogueFwdINS6_IJSA_SA_SB_EEES9_NS_10bfloat16_tESG_Li256ELb0ELb1ELb1ELb1EEENS1_19SingleTileSchedulerILb0ELb1ELb1ELi128EEEEEEEEEvNT_6ParamsE --------------------------
	.section	.nv.constant0._ZN7cutlass13device_kernelIN5flash11enable_sm90INS1_16FlashAttnFwdSm90INS1_25CollectiveMainloopFwdSm90ILi2EN4cute5tupleIJNS5_1CILi1EEES8_S8_EEENS6_IJNS7_ILi128EEENS7_ILi160EEENS7_ILi192EEEEEELi128ENS_12float_e4m3_tEfNS_4arch4Sm90ELb1ELb0ELb0ELb0ELb1ELb0ELb0ELb1ELb1ELb1ELb1ELb0EEENS1_21CollectiveEpilogueFwdINS6_IJSA_SA_SB_EEES9_NS_10bfloat16_tESG_Li256ELb0ELb1ELb1ELb1EEENS1_19SingleTileSchedulerILb0ELb1ELb1ELi128EEEEEEEEEvNT_6ParamsE,"a",@progbits
	.sectionflags	@""
	.align	4
.nv.constant0._ZN7cutlass13device_kernelIN5flash11enable_sm90INS1_16FlashAttnFwdSm90INS1_25CollectiveMainloopFwdSm90ILi2EN4cute5tupleIJNS5_1CILi1EEES8_S8_EEENS6_IJNS7_ILi128EEENS7_ILi160EEENS7_ILi192EEEEEELi128ENS_12float_e4m3_tEfNS_4arch4Sm90ELb1ELb0ELb0ELb0ELb1ELb0ELb0ELb1ELb1ELb1ELb1ELb0EEENS1_21CollectiveEpilogueFwdINS6_IJSA_SA_SB_EEES9_NS_10bfloat16_tESG_Li256ELb0ELb1ELb1ELb1EEENS1_19SingleTileSchedulerILb0ELb1ELb1ELi128EEEEEEEEEvNT_6ParamsE:
	.zero		3456


//--------------------- .nv.constant0._ZN7cutlass13device_kernelIN5flash11enable_sm90INS1_16FlashAttnFwdSm90INS1_25CollectiveMainloopFwdSm90ILi2EN4cute5tupleIJNS5_1CILi1EEES8_S8_EEENS6_IJNS7_ILi128EEENS7_ILi160EEENS7_ILi192EEEEEELi128ENS_12float_e4m3_tEfNS_4arch4Sm90ELb1ELb0ELb0ELb1ELb1ELb0ELb0ELb1ELb1ELb1ELb1ELb0EEENS1_21CollectiveEpilogueFwdINS6_IJSA_SA_SB_EEES9_NS_10bfloat16_tESG_Li256ELb1ELb1ELb1ELb1EEENS1_36VarlenDynamicPersistentTileSchedulerILi128ELi160ELi256ELi128ELb1ELb1ELb1ELb1ELb1ELb1EEEEEEEEEvNT_6ParamsE --------------------------
	.section	.nv.constant0._ZN7cutlass13device_kernelIN5flash11enable_sm90INS1_16FlashAttnFwdSm90INS1_25CollectiveMainloopFwdSm90ILi2EN4cute5tupleIJNS5_1CILi1EEES8_S8_EEENS6_IJNS7_ILi128EEENS7_ILi160EEENS7_ILi192EEEEEELi128ENS_12float_e4m3_tEfNS_4arch4Sm90ELb1ELb0ELb0ELb1ELb1ELb0ELb0ELb1ELb1ELb1ELb1ELb0EEENS1_21CollectiveEpilogueFwdINS6_IJSA_SA_SB_EEES9_NS_10bfloat16_tESG_Li256ELb1ELb1ELb1ELb1EEENS1_36VarlenDynamicPersistentTileSchedulerILi128ELi160ELi256ELi128ELb1ELb1ELb1ELb1ELb1ELb1EEEEEEEEEvNT_6ParamsE,"a",@progbits
	.sectionflags	@""
	.align	4
.nv.constant0._ZN7cutlass13device_kernelIN5flash11enable_sm90INS1_16FlashAttnFwdSm90INS1_25CollectiveMainloopFwdSm90ILi2EN4cute5tupleIJNS5_1CILi1EEES8_S8_EEENS6_IJNS7_ILi128EEENS7_ILi160EEENS7_ILi192EEEEEELi128ENS_12float_e4m3_tEfNS_4arch4Sm90ELb1ELb0ELb0ELb1ELb1ELb0ELb0ELb1ELb1ELb1ELb1ELb0EEENS1_21CollectiveEpilogueFwdINS6_IJSA_SA_SB_EEES9_NS_10bfloat16_tESG_Li256ELb1ELb1ELb1ELb1EEENS1_36VarlenDynamicPersistentTileSchedulerILi128ELi160ELi256ELi128ELb1ELb1ELb1ELb1ELb1ELb1EEEEEEEEEvNT_6ParamsE:
	.zero		3584


//--------------------- .nv.constant0._ZN7cutlass13device_kernelIN5flash11enable_sm90INS1_16FlashAttnFwdSm90INS1_25CollectiveMainloopFwdSm90ILi2EN4cute5tupleIJNS5_1CILi1EEES8_S8_EEENS6_IJNS7_ILi128EEENS7_ILi160EEENS7_ILi192EEEEEELi128ENS_12float_e4m3_tEfNS_4arch4Sm90ELb1ELb0ELb0ELb1ELb1ELb1ELb0ELb1ELb1ELb1ELb1ELb0EEENS1_21CollectiveEpilogueFwdINS6_IJSA_SA_SB_EEES9_NS_10bfloat16_tESG_Li256ELb1ELb1ELb1ELb1EEENS1_36VarlenDynamicPersistentTileSchedulerILi128ELi160ELi256ELi128ELb1ELb1ELb1ELb1ELb1ELb1EEEEEEEEEvNT_6ParamsE --------------------------
	.section	.nv.constant0._ZN7cutlass13device_kernelIN5flash11enable_sm90INS1_16FlashAttnFwdSm90INS1_25CollectiveMainloopFwdSm90ILi2EN4cute5tupleIJNS5_1CILi1EEES8_S8_EEENS6_IJNS7_ILi128EEENS7_ILi160EEENS7_ILi192EEEEEELi128ENS_12float_e4m3_tEfNS_4arch4Sm90ELb1ELb0ELb0ELb1ELb1ELb1ELb0ELb1ELb1ELb1ELb1ELb0EEENS1_21CollectiveEpilogueFwdINS6_IJSA_SA_SB_EEES9_NS_10bfloat16_tESG_Li256ELb1ELb1ELb1ELb1EEENS1_36VarlenDynamicPersistentTileSchedulerILi128ELi160ELi256ELi128ELb1ELb1ELb1ELb1ELb1ELb1EEEEEEEEEvNT_6ParamsE,"a",@progbits
	.sectionflags	@""
	.align	4
.nv.constant0._ZN7cutlass13device_kernelIN5flash11enable_sm90INS1_16FlashAttnFwdSm90INS1_25CollectiveMainloopFwdSm90ILi2EN4cute5tupleIJNS5_1CILi1EEES8_S8_EEENS6_IJNS7_ILi128EEENS7_ILi160EEENS7_ILi192EEEEEELi128ENS_12float_e4m3_tEfNS_4arch4Sm90ELb1ELb0ELb0ELb1ELb1ELb1ELb0ELb1ELb1ELb1ELb1ELb0EEENS1_21CollectiveEpilogueFwdINS6_IJSA_SA_SB_EEES9_NS_10bfloat16_tESG_Li256ELb1ELb1ELb1ELb1EEENS1_36VarlenDynamicPersistentTileSchedulerILi128ELi160ELi256ELi128ELb1ELb1ELb1ELb1ELb1ELb1EEEEEEEEEvNT_6ParamsE:
	.zero		3584


//--------------------- SYMBOLS --------------------------

	.type		.nv.reservedSmem.offset0,@object
	.size		.nv.reservedSmem.offset0,0x4
